	.headerflags	@"EF_CUDA_TEXMODE_UNIFIED EF_CUDA_64BIT_ADDRESS EF_CUDA_SM86 EF_CUDA_VIRTUAL_SM(EF_CUDA_SM86)"
	.elftype	@"ET_EXEC"


//--------------------- .nv.info                  --------------------------
	.section	.nv.info,"",@"SHT_CUDA_INFO"
	.align	4


	//----- nvinfo : EIATTR_REGCOUNT
	.align		4
        /*0000*/ 	.byte	0x04, 0x2f
        /*0002*/ 	.short	(.L_1 - .L_0)
	.align		4
.L_0:
        /*0004*/ 	.word	index@(triton_mm)
        /*0008*/ 	.word	0x00000072


	//----- nvinfo : EIATTR_MIN_STACK_SIZE
	.align		4
.L_1:
        /*000c*/ 	.byte	0x04, 0x12
        /*000e*/ 	.short	(.L_3 - .L_2)
	.align		4
.L_2:
        /*0010*/ 	.word	index@(triton_mm)
        /*0014*/ 	.word	0x00000000


	//----- nvinfo : EIATTR_FRAME_SIZE
	.align		4
.L_3:
        /*0018*/ 	.byte	0x04, 0x11
        /*001a*/ 	.short	(.L_5 - .L_4)
	.align		4
.L_4:
        /*001c*/ 	.word	index@(triton_mm)
        /*0020*/ 	.word	0x00000000


	//----- nvinfo : EIATTR_MIN_STACK_SIZE
	.align		4
.L_5:
        /*0024*/ 	.byte	0x04, 0x12
        /*0026*/ 	.short	(.L_7 - .L_6)
	.align		4
.L_6:
        /*0028*/ 	.word	index@(triton_mm)
        /*002c*/ 	.word	0x00000000
.L_7:


//--------------------- .nv.info.triton_mm        --------------------------
	.section	.nv.info.triton_mm,"",@"SHT_CUDA_INFO"
	.sectionflags	@""
	.align	4


	//----- nvinfo : EIATTR_CUDA_API_VERSION
	.align		4
        /*0000*/ 	.byte	0x04, 0x37
        /*0002*/ 	.short	(.L_9 - .L_8)
.L_8:
        /*0004*/ 	.word	0x0000007c


	//----- nvinfo : EIATTR_SW2861232_WAR
	.align		4
.L_9:
        /*0008*/ 	.byte	0x01, 0x35
	.zero		2


	//----- nvinfo : EIATTR_PARAM_CBANK
	.align		4
        /*000c*/ 	.byte	0x04, 0x0a
        /*000e*/ 	.short	(.L_11 - .L_10)
	.align		4
.L_10:
        /*0010*/ 	.word	index@(.nv.constant0.triton_mm)
        /*0014*/ 	.short	0x0160
        /*0016*/ 	.short	0x0020


	//----- nvinfo : EIATTR_CBANK_PARAM_SIZE
	.align		4
.L_11:
        /*0018*/ 	.byte	0x03, 0x19
        /*001a*/ 	.short	0x0020


	//----- nvinfo : EIATTR_KPARAM_INFO
	.align		4
        /*001c*/ 	.byte	0x04, 0x17
        /*001e*/ 	.short	(.L_13 - .L_12)
.L_12:
        /*0020*/ 	.word	0x00000000
        /*0024*/ 	.short	0x0003
        /*0026*/ 	.short	0x0018
        /*0028*/ 	.byte	0x00, 0xf4, 0x21, 0x00


	//----- nvinfo : EIATTR_KPARAM_INFO
	.align		4
.L_13:
        /*002c*/ 	.byte	0x04, 0x17
        /*002e*/ 	.short	(.L_15 - .L_14)
.L_14:
        /*0030*/ 	.word	0x00000000
        /*0034*/ 	.short	0x0002
        /*0036*/ 	.short	0x0010
        /*0038*/ 	.byte	0x00, 0xf4, 0x21, 0x00


	//----- nvinfo : EIATTR_KPARAM_INFO
	.align		4
.L_15:
        /*003c*/ 	.byte	0x04, 0x17
        /*003e*/ 	.short	(.L_17 - .L_16)
.L_16:
        /*0040*/ 	.word	0x00000000
        /*0044*/ 	.short	0x0001
        /*0046*/ 	.short	0x0008
        /*0048*/ 	.byte	0x00, 0xf4, 0x21, 0x00


	//----- nvinfo : EIATTR_KPARAM_INFO
	.align		4
.L_17:
        /*004c*/ 	.byte	0x04, 0x17
        /*004e*/ 	.short	(.L_19 - .L_18)
.L_18:
        /*0050*/ 	.word	0x00000000
        /*0054*/ 	.short	0x0000
        /*0056*/ 	.short	0x0000
        /*0058*/ 	.byte	0x00, 0xf4, 0x21, 0x00


	//----- nvinfo : EIATTR_MAXREG_COUNT
	.align		4
.L_19:
        /*005c*/ 	.byte	0x03, 0x1b
        /*005e*/ 	.short	0x00ff


	//----- nvinfo : EIATTR_EXIT_INSTR_OFFSETS
	.align		4
        /*0060*/ 	.byte	0x04, 0x1c
        /*0062*/ 	.short	(.L_21 - .L_20)


	//   ....[0]....
.L_20:
        /*0064*/ 	.word	0x00003b50


	//   ....[1]....
        /*0068*/ 	.word	0x00003ba0


	//----- nvinfo : EIATTR_REQNTID
	.align		4
.L_21:
        /*006c*/ 	.byte	0x04, 0x10
        /*006e*/ 	.short	(.L_23 - .L_22)
.L_22:
        /*0070*/ 	.word	0x00000080
        /*0074*/ 	.word	0x00000001
        /*0078*/ 	.word	0x00000001
.L_23:


//--------------------- .nv.callgraph             --------------------------
	.section	.nv.callgraph,"",@"SHT_CUDA_CALLGRAPH"
	.align	4
	.sectionentsize	8
	.align		4
        /*0000*/ 	.word	0x00000000
	.align		4
        /*0004*/ 	.word	0xffffffff
	.align		4
        /*0008*/ 	.word	0x00000000
	.align		4
        /*000c*/ 	.word	0xfffffffe
	.align		4
        /*0010*/ 	.word	0x00000000
	.align		4
        /*0014*/ 	.word	0xfffffffd
	.align		4
        /*0018*/ 	.word	0x00000000
	.align		4
        /*001c*/ 	.word	0xfffffffc


//--------------------- .nv.rel.action            --------------------------
	.section	.nv.rel.action,"",@"SHT_CUDA_RELOCINFO"
	.align	8
	.sectionentsize	8
        /*0000*/ 	.byte	0x73, 0x00, 0x00, 0x00, 0x00, 0x00, 0x00, 0x00, 0x00, 0x00, 0x00, 0x11, 0x25, 0x00, 0x05, 0x36


//--------------------- .nv.constant0.triton_mm   --------------------------
	.section	.nv.constant0.triton_mm,"a",@progbits
	.sectionflags	@""
	.align	4
.nv.constant0.triton_mm:
	.zero		384


//--------------------- .text.triton_mm           --------------------------
	.section	.text.triton_mm,"ax",@progbits
	.sectionflags	@"SHF_BARRIERS=1"
	.sectioninfo	@"SHI_REGISTERS=114"
	.align	128
        .global         triton_mm
        .type           triton_mm,@function
        .size           triton_mm,(.L_x_1 - triton_mm)
        .other          triton_mm,@"STO_CUDA_ENTRY STV_DEFAULT"
triton_mm:
.text.triton_mm:
[----:B------:R-:W-:Y:S02]  /*0000*/  IMAD.MOV.U32 R1, RZ, RZ, c[0x0][0x28] ;  /* 0x00000a00ff017624 */ /* 0x000fe400078e00ff */
[----:B------:R-:W1:Y:S01]  /*0010*/  S2R R9, SR_CTAID.X ;  /* 0x0000000000097919 */ /* 0x000e620000002500 */
[----:B------:R-:W-:Y:S01]  /*0020*/  IMAD.MOV.U32 R5, RZ, RZ, -0x8 ;  /* 0xfffffff8ff057424 */ /* 0x000fe200078e00ff */
[----:B------:R-:W-:Y:S01]  /*0030*/  ULDC.64 UR4, c[0x0][0x118] ;  /* 0x0000460000047ab9 */ /* 0x000fe20000000a00 */
[----:B-1----:R-:W-:-:S05]  /*0040*/  IMAD.HI R0, R9, 0x2aaaaaab, RZ ;  /* 0x2aaaaaab09007827 */ /* 0x002fca00078e02ff */
[----:B------:R-:W-:-:S04]  /*0050*/  SHF.R.U32.HI R3, RZ, 0x1f, R0 ;  /* 0x0000001fff037819 */ /* 0x000fc80000011600 */
[----:B------:R-:W-:-:S05]  /*0060*/  LEA.HI.SX32 R0, R0, R3, 0x1b ;  /* 0x0000000300007211 */ /* 0x000fca00078fdaff */
[C---:B------:R-:W-:Y:S02]  /*0070*/  IMAD R2, R0.reuse, R5, 0x2 ;  /* 0x0000000200027424 */ /* 0x040fe400078e0205 */
[----:B------:R-:W-:-:S03]  /*0080*/  IMAD R7, R0, -0xc0, R9 ;  /* 0xffffff4000077824 */ /* 0x000fc600078e0209 */
[----:B------:R-:W-:Y:S02]  /*0090*/  IMNMX R4, R2, 0x8, PT ;  /* 0x0000000802047817 */ /* 0x000fe40003800200 */
[----:B------:R-:W-:Y:S02]  /*00a0*/  IABS R10, R7 ;  /* 0x00000007000a7213 */ /* 0x000fe40000000000 */
[-C--:B------:R-:W-:Y:S02]  /*00b0*/  IABS R6, R4.reuse ;  /* 0x0000000400067213 */ /* 0x080fe40000000000 */
[-C--:B------:R-:W-:Y:S02]  /*00c0*/  IABS R8, R4.reuse ;  /* 0x0000000400087213 */ /* 0x080fe40000000000 */
[----:B------:R-:W1:Y:S01]  /*00d0*/  I2F.RP R5, R6 ;  /* 0x0000000600057306 */ /* 0x000e620000209400 */
[----:B------:R-:W-:-:S04]  /*00e0*/  LOP3.LUT R7, R7, R4, RZ, 0x3c, !PT ;  /* 0x0000000407077212 */ /* 0x000fc800078e3cff */
[----:B------:R-:W-:-:S03]  /*00f0*/  ISETP.GE.AND P3, PT, R7, RZ, PT ;  /* 0x000000ff0700720c */ /* 0x000fc60003f66270 */
[----:B-1----:R-:W1:Y:S02]  /*0100*/  MUFU.RCP R5, R5 ;  /* 0x0000000500057308 */ /* 0x002e640000001000 */
[----:B-1----:R-:W-:-:S06]  /*0110*/  IADD3 R2, R5, 0xffffffe, RZ ;  /* 0x0ffffffe05027810 */ /* 0x002fcc0007ffe0ff */
[----:B------:R1:W2:Y:S02]  /*0120*/  F2I.FTZ.U32.TRUNC.NTZ R3, R2 ;  /* 0x0000000200037305 */ /* 0x0002a4000021f000 */
[----:B-1----:R-:W-:Y:S02]  /*0130*/  IMAD.MOV.U32 R2, RZ, RZ, RZ ;  /* 0x000000ffff027224 */ /* 0x002fe400078e00ff */
[----:B--2---:R-:W-:-:S04]  /*0140*/  IMAD.MOV R11, RZ, RZ, -R3 ;  /* 0x000000ffff0b7224 */ /* 0x004fc800078e0a03 */
[----:B------:R-:W-:-:S04]  /*0150*/  IMAD R11, R11, R6, RZ ;  /* 0x000000060b0b7224 */ /* 0x000fc800078e02ff */
[----:B------:R-:W-:-:S04]  /*0160*/  IMAD.HI.U32 R3, R3, R11, R2 ;  /* 0x0000000b03037227 */ /* 0x000fc800078e0002 */
[----:B------:R-:W-:Y:S01]  /*0170*/  IMAD.MOV R11, RZ, RZ, -R8 ;  /* 0x000000ffff0b7224 */ /* 0x000fe200078e0a08 */
[----:B------:R-:W-:Y:S01]  /*0180*/  IABS R8, R9 ;  /* 0x0000000900087213 */ /* 0x000fe20000000000 */
[----:B------:R-:W-:-:S04]  /*0190*/  IMAD.HI.U32 R2, R3, R10, RZ ;  /* 0x0000000a03027227 */ /* 0x000fc800078e00ff */
[----:B------:R-:W-:Y:S02]  /*01a0*/  IMAD R5, R2, R11, R10 ;  /* 0x0000000b02057224 */ /* 0x000fe400078e020a */
[----:B------:R-:W-:-:S03]  /*01b0*/  IMAD.HI.U32 R3, R3, R8, RZ ;  /* 0x0000000803037227 */ /* 0x000fc600078e00ff */
[C---:B------:R-:W-:Y:S01]  /*01c0*/  ISETP.GT.U32.AND P2, PT, R6.reuse, R5, PT ;  /* 0x000000050600720c */ /* 0x040fe20003f44070 */
[----:B------:R-:W-:Y:S02]  /*01d0*/  IMAD R3, R3, R11, R8 ;  /* 0x0000000b03037224 */ /* 0x000fe400078e0208 */
[----:B------:R-:W1:Y:S03]  /*01e0*/  S2R R8, SR_TID.X ;  /* 0x0000000000087919 */ /* 0x000e660000002100 */
[----:B------:R-:W-:-:S07]  /*01f0*/  ISETP.GT.U32.AND P1, PT, R6, R3, PT ;  /* 0x000000030600720c */ /* 0x000fce0003f24070 */
[--C-:B------:R-:W-:Y:S01]  /*0200*/  @!P2 IMAD.IADD R5, R5, 0x1, -R6.reuse ;  /* 0x000000010505a824 */ /* 0x100fe200078e0a06 */
[----:B------:R-:W-:Y:S02]  /*0210*/  @!P2 IADD3 R2, R2, 0x1, RZ ;  /* 0x000000010202a810 */ /* 0x000fe40007ffe0ff */
[----:B------:R-:W-:Y:S02]  /*0220*/  ISETP.GE.AND P2, PT, R9, RZ, PT ;  /* 0x000000ff0900720c */ /* 0x000fe40003f46270 */
[----:B------:R-:W-:Y:S01]  /*0230*/  ISETP.GE.U32.AND P0, PT, R5, R6, PT ;  /* 0x000000060500720c */ /* 0x000fe20003f06070 */
[----:B------:R-:W-:-:S05]  /*0240*/  @!P1 IMAD.IADD R3, R3, 0x1, -R6 ;  /* 0x0000000103039824 */ /* 0x000fca00078e0a06 */
[----:B------:R-:W-:Y:S02]  /*0250*/  ISETP.GT.U32.AND P1, PT, R6, R3, PT ;  /* 0x000000030600720c */ /* 0x000fe40003f24070 */
[----:B-1----:R-:W-:-:S05]  /*0260*/  SHF.R.U32.HI R10, RZ, 0x1, R8 ;  /* 0x00000001ff0a7819 */ /* 0x002fca0000011608 */
[----:B------:R-:W-:Y:S02]  /*0270*/  @P0 IADD3 R2, R2, 0x1, RZ ;  /* 0x0000000102020810 */ /* 0x000fe40007ffe0ff */
[----:B------:R-:W-:-:S03]  /*0280*/  ISETP.NE.AND P0, PT, R4, RZ, PT ;  /* 0x000000ff0400720c */ /* 0x000fc60003f05270 */
[----:B------:R-:W-:Y:S01]  /*0290*/  IMAD.MOV.U32 R5, RZ, RZ, R2 ;  /* 0x000000ffff057224 */ /* 0x000fe200078e0002 */
[----:B------:R-:W-:Y:S01]  /*02a0*/  LOP3.LUT R2, RZ, R4, RZ, 0x33, !PT ;  /* 0x00000004ff027212 */ /* 0x000fe200078e33ff */
[----:B------:R-:W-:Y:S01]  /*02b0*/  @!P1 IMAD.IADD R3, R3, 0x1, -R6 ;  /* 0x0000000103039824 */ /* 0x000fe200078e0a06 */
[----:B------:R-:W-:Y:S01]  /*02c0*/  SHF.R.U32.HI R6, RZ, 0x4, R8 ;  /* 0x00000004ff067819 */ /* 0x000fe20000011608 */
[----:B------:R-:W-:Y:S02]  /*02d0*/  @!P3 IMAD.MOV R5, RZ, RZ, -R5 ;  /* 0x000000ffff05b224 */ /* 0x000fe400078e0a05 */
[----:B------:R-:W-:Y:S01]  /*02e0*/  @!P2 IMAD.MOV R3, RZ, RZ, -R3 ;  /* 0x000000ffff03a224 */ /* 0x000fe200078e0a03 */
[----:B------:R-:W-:Y:S01]  /*02f0*/  SGXT.U32 R6, R6, 0x3 ;  /* 0x000000030606781a */ /* 0x000fe20000000000 */
[----:B------:R-:W-:Y:S01]  /*0300*/  IMAD.SHL.U32 R4, R8, 0x8, RZ ;  /* 0x0000000808047824 */ /* 0x000fe200078e00ff */
[C---:B------:R-:W-:Y:S02]  /*0310*/  SEL R7, R2.reuse, R5, !P0 ;  /* 0x0000000502077207 */ /* 0x040fe40004000000 */
[----:B------:R-:W-:-:S02]  /*0320*/  SEL R3, R2, R3, !P0 ;  /* 0x0000000302037207 */ /* 0x000fc40004000000 */
[C---:B------:R-:W-:Y:S01]  /*0330*/  LOP3.LUT R5, R4.reuse, 0x78, RZ, 0xc0, !PT ;  /* 0x0000007804057812 */ /* 0x040fe200078ec0ff */
[----:B------:R-:W-:Y:S01]  /*0340*/  IMAD.SHL.U32 R7, R7, 0x20, RZ ;  /* 0x0000002007077824 */ /* 0x000fe200078e00ff */
[----:B------:R-:W-:Y:S01]  /*0350*/  LOP3.LUT R64, R4, 0x38, RZ, 0xc0, !PT ;  /* 0x0000003804407812 */ /* 0x000fe200078ec0ff */
[----:B------:R-:W-:Y:S01]  /*0360*/  IMAD R19, R0, 0x8, R3 ;  /* 0x0000000800137824 */ /* 0x000fe200078e0203 */
[----:B------:R-:W-:Y:S02]  /*0370*/  LOP3.LUT R23, R5, 0x38, R10, 0x78, !PT ;  /* 0x0000003805177812 */ /* 0x000fe400078e780a */
[----:B------:R-:W-:Y:S01]  /*0380*/  LOP3.LUT R12, R7, R6, RZ, 0xfc, !PT ;  /* 0x00000006070c7212 */ /* 0x000fe200078efcff */
[----:B------:R-:W-:Y:S01]  /*0390*/  IMAD.SHL.U32 R19, R19, 0x40, RZ ;  /* 0x0000004013137824 */ /* 0x000fe200078e00ff */
[C-C-:B------:R-:W-:Y:S01]  /*03a0*/  LOP3.LUT R13, R7.reuse, 0x8, R6.reuse, 0xfe, !PT ;  /* 0x00000008070d7812 */ /* 0x140fe200078efe06 */
[----:B------:R-:W-:Y:S01]  /*03b0*/  IMAD R32, R6, 0x80, R23 ;  /* 0x0000008006207824 */ /* 0x000fe200078e0217 */
[C-C-:B------:R-:W-:Y:S01]  /*03c0*/  LOP3.LUT R14, R7.reuse, 0x10, R6.reuse, 0xfe, !PT ;  /* 0x00000010070e7812 */ /* 0x140fe200078efe06 */
[----:B------:R-:W-:Y:S01]  /*03d0*/  IMAD.HI R2, R12, 0x2aaaaaab, RZ ;  /* 0x2aaaaaab0c027827 */ /* 0x000fe200078e02ff */
[----:B------:R-:W-:-:S02]  /*03e0*/  LOP3.LUT R15, R7, 0x18, R6, 0xfe, !PT ;  /* 0x00000018070f7812 */ /* 0x000fc400078efe06 */
[C---:B------:R-:W-:Y:S01]  /*03f0*/  LOP3.LUT R83, R4.reuse, 0x8, RZ, 0xc0, !PT ;  /* 0x0000000804537812 */ /* 0x040fe200078ec0ff */
[----:B------:R-:W-:Y:S01]  /*0400*/  IMAD.HI R0, R13, 0x2aaaaaab, RZ ;  /* 0x2aaaaaab0d007827 */ /* 0x000fe200078e02ff */
[----:B------:R-:W-:Y:S02]  /*0410*/  SHF.R.U32.HI R3, RZ, 0x1f, R2 ;  /* 0x0000001fff037819 */ /* 0x000fe40000011602 */
[----:B------:R-:W-:Y:S01]  /*0420*/  LOP3.LUT R82, R4, 0x18, RZ, 0xc0, !PT ;  /* 0x0000001804527812 */ /* 0x000fe200078ec0ff */
[----:B------:R-:W-:Y:S01]  /*0430*/  IMAD.HI R10, R14, 0x2aaaaaab, RZ ;  /* 0x2aaaaaab0e0a7827 */ /* 0x000fe200078e02ff */
[----:B------:R-:W-:Y:S02]  /*0440*/  SHF.R.U32.HI R5, RZ, 0x1f, R0 ;  /* 0x0000001fff057819 */ /* 0x000fe40000011600 */
[----:B------:R-:W-:Y:S01]  /*0450*/  LEA.HI R31, R2, R3, RZ, 0x19 ;  /* 0x00000003021f7211 */ /* 0x000fe200078fc8ff */
[----:B------:R-:W-:Y:S01]  /*0460*/  IMAD.HI R16, R15, 0x2aaaaaab, RZ ;  /* 0x2aaaaaab0f107827 */ /* 0x000fe200078e02ff */
[----:B------:R-:W-:-:S02]  /*0470*/  LEA.HI R28, R0, R5, RZ, 0x19 ;  /* 0x00000005001c7211 */ /* 0x000fc400078fc8ff */
[----:B------:R-:W-:Y:S01]  /*0480*/  LOP3.LUT R0, R19, R6, RZ, 0xfc, !PT ;  /* 0x0000000613007212 */ /* 0x000fe200078efcff */
[----:B------:R-:W-:Y:S01]  /*0490*/  IMAD R97, R31, -0x300, R12 ;  /* 0xfffffd001f617824 */ /* 0x000fe200078e020c */
[C-C-:B------:R-:W-:Y:S01]  /*04a0*/  LOP3.LUT R2, R19.reuse, 0x8, R6.reuse, 0xfe, !PT ;  /* 0x0000000813027812 */ /* 0x140fe200078efe06 */
[----:B------:R-:W-:Y:S01]  /*04b0*/  IMAD.SHL.U32 R12, R32, 0x2, RZ ;  /* 0x00000002200c7824 */ /* 0x000fe200078e00ff */
[----:B------:R-:W-:Y:S01]  /*04c0*/  LOP3.LUT R3, R19, 0x10, R6, 0xfe, !PT ;  /* 0x0000001013037812 */ /* 0x000fe200078efe06 */
[----:B------:R-:W-:Y:S01]  /*04d0*/  IMAD.HI R5, R0, 0x3531dec1, RZ ;  /* 0x3531dec100057827 */ /* 0x000fe200078e02ff */
[----:B------:R-:W-:Y:S02]  /*04e0*/  SHF.R.U32.HI R17, RZ, 0x1f, R10 ;  /* 0x0000001fff117819 */ /* 0x000fe4000001160a */
[----:B------:R-:W-:Y:S01]  /*04f0*/  SHF.R.U32.HI R21, RZ, 0x1f, R16 ;  /* 0x0000001fff157819 */ /* 0x000fe20000011610 */
[----:B------:R-:W-:Y:S01]  /*0500*/  IMAD.HI R9, R2, 0x3531dec1, RZ ;  /* 0x3531dec102097827 */ /* 0x000fe200078e02ff */
[----:B------:R-:W-:-:S02]  /*0510*/  LEA.HI R33, R10, R17, RZ, 0x19 ;  /* 0x000000110a217211 */ /* 0x000fc400078fc8ff */
[----:B------:R-:W-:Y:S01]  /*0520*/  LEA.HI R30, R16, R21, RZ, 0x19 ;  /* 0x00000015101e7211 */ /* 0x000fe200078fc8ff */
[----:B------:R-:W-:Y:S01]  /*0530*/  IMAD.HI R11, R3, 0x3531dec1, RZ ;  /* 0x3531dec1030b7827 */ /* 0x000fe200078e02ff */
[----:B------:R-:W-:Y:S02]  /*0540*/  SHF.R.U32.HI R10, RZ, 0x1f, R5 ;  /* 0x0000001fff0a7819 */ /* 0x000fe40000011605 */
[----:B------:R-:W-:Y:S01]  /*0550*/  SHF.R.U32.HI R16, RZ, 0x1f, R9 ;  /* 0x0000001fff107819 */ /* 0x000fe20000011609 */
[----:B------:R-:W-:Y:S01]  /*0560*/  IMAD R101, R33, -0x300, R14 ;  /* 0xfffffd0021657824 */ /* 0x000fe200078e020e */
[----:B------:R-:W-:Y:S01]  /*0570*/  SHF.R.U32.HI R18, RZ, 0x1f, R11 ;  /* 0x0000001fff127819 */ /* 0x000fe2000001160b */
[----:B------:R-:W-:Y:S01]  /*0580*/  IMAD R103, R30, -0x300, R15 ;  /* 0xfffffd001e677824 */ /* 0x000fe200078e020f */
[----:B------:R-:W-:Y:S01]  /*0590*/  LEA.HI R17, R5, R10, RZ, 0x1c ;  /* 0x0000000a05117211 */ /* 0x000fe200078fe0ff */
[----:B------:R-:W-:Y:S01]  /*05a0*/  IMAD R95, R28, -0x300, R13 ;  /* 0xfffffd001c5f7824 */ /* 0x000fe200078e020d */
[----:B------:R-:W-:Y:S01]  /*05b0*/  LEA.HI R21, R9, R16, RZ, 0x1c ;  /* 0x0000001009157211 */ /* 0x000fe200078fe0ff */
[----:B------:R-:W-:Y:S01]  /*05c0*/  IMAD R97, R97, 0x300, RZ ;  /* 0x0000030061617824 */ /* 0x000fe200078e02ff */
[----:B------:R-:W-:Y:S01]  /*05d0*/  LEA.HI R18, R11, R18, RZ, 0x1c ;  /* 0x000000120b127211 */ /* 0x000fe200078fe0ff */
[----:B------:R-:W-:Y:S01]  /*05e0*/  IMAD R17, R17, -0x4d, R0 ;  /* 0xffffffb311117824 */ /* 0x000fe200078e0200 */
[----:B------:R-:W-:Y:S01]  /*05f0*/  LOP3.LUT R5, R19, 0x18, R6, 0xfe, !PT ;  /* 0x0000001813057812 */ /* 0x000fe200078efe06 */
[----:B------:R-:W-:Y:S01]  /*0600*/  IMAD R21, R21, -0x4d, R2 ;  /* 0xffffffb315157824 */ /* 0x000fe200078e0202 */
[--C-:B------:R-:W-:Y:S01]  /*0610*/  LOP3.LUT R9, R19, 0x20, R6.reuse, 0xfe, !PT ;  /* 0x0000002013097812 */ /* 0x100fe200078efe06 */
[----:B------:R-:W-:Y:S01]  /*0620*/  IMAD R69, R17, 0x300, RZ ;  /* 0x0000030011457824 */ /* 0x000fe200078e02ff */
[--C-:B------:R-:W-:Y:S01]  /*0630*/  LOP3.LUT R10, R19, 0x28, R6.reuse, 0xfe, !PT ;  /* 0x00000028130a7812 */ /* 0x100fe200078efe06 */
[----:B------:R-:W-:Y:S01]  /*0640*/  IMAD.HI R16, R5, 0x3531dec1, RZ ;  /* 0x3531dec105107827 */ /* 0x000fe200078e02ff */
[----:B------:R-:W-:-:S02]  /*0650*/  LOP3.LUT R11, R19, 0x30, R6, 0xfe, !PT ;  /* 0x00000030130b7812 */ /* 0x000fc400078efe06 */
[----:B------:R-:W-:Y:S01]  /*0660*/  LOP3.LUT R6, R19, 0x38, R6, 0xfe, !PT ;  /* 0x0000003813067812 */ /* 0x000fe200078efe06 */
[----:B------:R-:W-:Y:S01]  /*0670*/  IMAD.HI R22, R10, 0x3531dec1, RZ ;  /* 0x3531dec10a167827 */ /* 0x000fe200078e02ff */
[----:B------:R-:W-:-:S03]  /*0680*/  SHF.R.U32.HI R23, RZ, 0x1f, R16 ;  /* 0x0000001fff177819 */ /* 0x000fc60000011610 */
[----:B------:R-:W-:Y:S01]  /*0690*/  IMAD.HI R26, R6, 0x3531dec1, RZ ;  /* 0x3531dec1061a7827 */ /* 0x000fe200078e02ff */
[----:B------:R-:W-:Y:S02]  /*06a0*/  SHF.R.U32.HI R25, RZ, 0x1f, R22 ;  /* 0x0000001fff197819 */ /* 0x000fe40000011616 */
[----:B------:R-:W-:Y:S01]  /*06b0*/  LEA.HI R16, R16, R23, RZ, 0x1c ;  /* 0x0000001710107211 */ /* 0x000fe200078fe0ff */
[----:B------:R-:W-:Y:S01]  /*06c0*/  IMAD.HI R20, R9, 0x3531dec1, RZ ;  /* 0x3531dec109147827 */ /* 0x000fe200078e02ff */
[----:B------:R-:W-:Y:S02]  /*06d0*/  SHF.R.U32.HI R29, RZ, 0x1f, R26 ;  /* 0x0000001fff1d7819 */ /* 0x000fe4000001161a */
[----:B------:R-:W-:Y:S01]  /*06e0*/  LEA.HI R25, R22, R25, RZ, 0x1c ;  /* 0x0000001916197211 */ /* 0x000fe200078fe0ff */
[----:B------:R-:W-:Y:S01]  /*06f0*/  IMAD.HI R24, R11, 0x3531dec1, RZ ;  /* 0x3531dec10b187827 */ /* 0x000fe200078e02ff */
[----:B------:R-:W-:Y:S02]  /*0700*/  LEA.HI R29, R26, R29, RZ, 0x1c ;  /* 0x0000001d1a1d7211 */ /* 0x000fe400078fe0ff */
[----:B------:R-:W-:Y:S01]  /*0710*/  SHF.R.U32.HI R23, RZ, 0x1f, R20 ;  /* 0x0000001fff177819 */ /* 0x000fe20000011614 */
[----:B------:R-:W-:Y:S01]  /*0720*/  IMAD R18, R18, -0x4d, R3 ;  /* 0xffffffb312127824 */ /* 0x000fe200078e0203 */
[----:B------:R-:W-:Y:S01]  /*0730*/  LOP3.LUT R3, R69, 0x78, R4, 0xf8, !PT ;  /* 0x0000007845037812 */ /* 0x000fe200078ef804 */
[----:B------:R-:W-:Y:S01]  /*0740*/  IMAD R87, R21, 0x300, RZ ;  /* 0x0000030015577824 */ /* 0x000fe200078e02ff */
[----:B------:R-:W-:Y:S01]  /*0750*/  SHF.R.U32.HI R27, RZ, 0x1f, R24 ;  /* 0x0000001fff1b7819 */ /* 0x000fe20000011618 */
[----:B------:R-:W-:Y:S01]  /*0760*/  IMAD.MOV.U32 R0, RZ, RZ, 0x2 ;  /* 0x00000002ff007424 */ /* 0x000fe200078e00ff */
[----:B------:R-:W-:Y:S01]  /*0770*/  LEA R2, P0, R3, c[0x0][0x160], 0x1 ;  /* 0x0000580003027a11 */ /* 0x000fe200078008ff */
[----:B------:R-:W-:Y:S01]  /*0780*/  IMAD R29, R29, -0x4d, R6 ;  /* 0xffffffb31d1d7824 */ /* 0x000fe200078e0206 */
[----:B------:R-:W-:Y:S01]  /*0790*/  SHF.R.S32.HI R6, RZ, 0x1f, R69 ;  /* 0x0000001fff067819 */ /* 0x000fe20000011445 */
[----:B------:R-:W-:Y:S01]  /*07a0*/  IMAD R16, R16, -0x4d, R5 ;  /* 0xffffffb310107824 */ /* 0x000fe200078e0205 */
[----:B------:R-:W-:Y:S01]  /*07b0*/  LEA.HI R20, R20, R23, RZ, 0x1c ;  /* 0x0000001714147211 */ /* 0x000fe200078fe0ff */
[----:B------:R-:W-:Y:S01]  /*07c0*/  IMAD R85, R18, 0x300, RZ ;  /* 0x0000030012557824 */ /* 0x000fe200078e02ff */
[----:B------:R-:W-:Y:S01]  /*07d0*/  LOP3.LUT R21, R87, 0x78, R4, 0xf8, !PT ;  /* 0x0000007857157812 */ /* 0x000fe200078ef804 */
[----:B------:R-:W-:Y:S01]  /*07e0*/  IMAD.WIDE R14, R3, R0, c[0x0][0x160] ;  /* 0x00005800030e7625 */ /* 0x000fe200078e0200 */
[----:B------:R-:W-:-:S02]  /*07f0*/  LEA.HI R24, R24, R27, RZ, 0x1c ;  /* 0x0000001b18187211 */ /* 0x000fc400078fe0ff */
[----:B------:R-:W-:Y:S01]  /*0800*/  LEA.HI.X R3, R3, c[0x0][0x164], R6, 0x1, P0 ;  /* 0x0000590003037a11 */ /* 0x000fe200000f0c06 */
[----:B------:R-:W-:Y:S01]  /*0810*/  IMAD R91, R25, -0x4d, R10 ;  /* 0xffffffb3195b7824 */ /* 0x000fe200078e020a */
[----:B------:R-:W-:Y:S01]  /*0820*/  SHF.R.S32.HI R6, RZ, 0x1f, R87 ;  /* 0x0000001fff067819 */ /* 0x000fe20000011457 */
[----:B------:R-:W-:Y:S01]  /*0830*/  IMAD R71, R16, 0x300, RZ ;  /* 0x0000030010477824 */ /* 0x000fe200078e02ff */
[----:B------:R-:W-:Y:S01]  /*0840*/  LEA R10, P0, R21, c[0x0][0x160], 0x1 ;  /* 0x00005800150a7a11 */ /* 0x000fe200078008ff */
[----:B------:R-:W-:Y:S01]  /*0850*/  IMAD R93, R20, -0x4d, R9 ;  /* 0xffffffb3145d7824 */ /* 0x000fe200078e0209 */
[----:B------:R-:W-:Y:S01]  /*0860*/  LOP3.LUT R5, R85, 0x78, R4, 0xf8, !PT ;  /* 0x0000007855057812 */ /* 0x000fe200078ef804 */
[----:B------:R-:W-:Y:S01]  /*0870*/  IMAD R89, R24, -0x4d, R11 ;  /* 0xffffffb318597824 */ /* 0x000fe200078e020b */
[----:B------:R1:W-:Y:S01]  /*0880*/  LDGSTS.E.BYPASS.128 [R12], [R14.64] ;  /* 0x000000000e0c7fae */ /* 0x0003e2000b901c44 */
[----:B------:R-:W-:Y:S01]  /*0890*/  LEA.HI.X R11, R21, c[0x0][0x164], R6, 0x1, P0 ;  /* 0x00005900150b7a11 */ /* 0x000fe200000f0c06 */
[----:B------:R-:W-:Y:S01]  /*08a0*/  IMAD R93, R93, 0x300, RZ ;  /* 0x000003005d5d7824 */ /* 0x000fe200078e02ff */
[----:B------:R-:W-:Y:S01]  /*08b0*/  LOP3.LUT R25, R71, 0x78, R4, 0xf8, !PT ;  /* 0x0000007847197812 */ /* 0x000fe200078ef804 */
[----:B------:R-:W-:Y:S01]  /*08c0*/  IMAD.WIDE R22, R5, R0, c[0x0][0x160] ;  /* 0x0000580005167625 */ /* 0x000fe200078e0200 */
[----:B------:R-:W-:-:S02]  /*08d0*/  SHF.R.S32.HI R18, RZ, 0x1f, R85 ;  /* 0x0000001fff127819 */ /* 0x000fc40000011455 */
[----:B------:R-:W-:Y:S01]  /*08e0*/  SHF.R.S32.HI R6, RZ, 0x1f, R71 ;  /* 0x0000001fff067819 */ /* 0x000fe20000011447 */
[----:B------:R-:W-:Y:S01]  /*08f0*/  IMAD R99, R29, 0x300, RZ ;  /* 0x000003001d637824 */ /* 0x000fe200078e02ff */
[----:B------:R-:W-:Y:S01]  /*0900*/  LEA R16, P1, R25, c[0x0][0x160], 0x1 ;  /* 0x0000580019107a11 */ /* 0x000fe200078208ff */
[----:B------:R-:W-:Y:S01]  /*0910*/  IMAD R89, R89, 0x300, RZ ;  /* 0x0000030059597824 */ /* 0x000fe200078e02ff */
[----:B-1----:R-:W-:Y:S01]  /*0920*/  LEA R14, P0, R5, c[0x0][0x160], 0x1 ;  /* 0x00005800050e7a11 */ /* 0x002fe200078008ff */
[----:B------:R-:W-:Y:S01]  /*0930*/  IMAD R91, R91, 0x300, RZ ;  /* 0x000003005b5b7824 */ /* 0x000fe200078e02ff */
[----:B------:R-:W-:Y:S01]  /*0940*/  LEA.HI.X R17, R25, c[0x0][0x164], R6, 0x1, P1 ;  /* 0x0000590019117a11 */ /* 0x000fe200008f0c06 */
[-C--:B------:R-:W-:Y:S01]  /*0950*/  IMAD.WIDE R20, R21, R0.reuse, c[0x0][0x160] ;  /* 0x0000580015147625 */ /* 0x080fe200078e0200 */
[----:B------:R-:W-:Y:S02]  /*0960*/  LEA.HI.X R15, R5, c[0x0][0x164], R18, 0x1, P0 ;  /* 0x00005900050f7a11 */ /* 0x000fe400000f0c12 */
[--C-:B------:R-:W-:Y:S01]  /*0970*/  LOP3.LUT R5, R93, 0x78, R4.reuse, 0xf8, !PT ;  /* 0x000000785d057812 */ /* 0x100fe200078ef804 */
[-C--:B------:R-:W-:Y:S01]  /*0980*/  IMAD.WIDE R24, R25, R0.reuse, c[0x0][0x160] ;  /* 0x0000580019187625 */ /* 0x080fe200078e0200 */
[----:B------:R-:W-:Y:S01]  /*0990*/  SHF.R.S32.HI R6, RZ, 0x1f, R93 ;  /* 0x0000001fff067819 */ /* 0x000fe2000001145d */
[----:B------:R1:W-:Y:S01]  /*09a0*/  LDGSTS.E.BYPASS.128 [R12+0x800], [R20.64] ;  /* 0x00800000140c7fae */ /* 0x0003e2000b901c44 */
[----:B------:R-:W-:Y:S01]  /*09b0*/  LEA R28, P0, R5, c[0x0][0x160], 0x1 ;  /* 0x00005800051c7a11 */ /* 0x000fe200078008ff */
[----:B------:R-:W-:Y:S01]  /*09c0*/  IMAD R101, R101, 0x300, RZ ;  /* 0x0000030065657824 */ /* 0x000fe200078e02ff */
[--C-:B------:R-:W-:Y:S01]  /*09d0*/  LOP3.LUT R27, R99, 0x78, R4.reuse, 0xf8, !PT ;  /* 0x00000078631b7812 */ /* 0x100fe200078ef804 */
[----:B------:R2:W-:Y:S01]  /*09e0*/  LDGSTS.E.BYPASS.128 [R12+0x1000], [R22.64] ;  /* 0x01000000160c7fae */ /* 0x0005e2000b901c44 */
[--C-:B------:R-:W-:Y:S01]  /*09f0*/  LOP3.LUT R13, R89, 0x78, R4.reuse, 0xf8, !PT ;  /* 0x00000078590d7812 */ /* 0x100fe200078ef804 */
[----:B------:R-:W-:Y:S01]  /*0a00*/  IMAD R95, R95, 0x300, RZ ;  /* 0x000003005f5f7824 */ /* 0x000fe200078e02ff */
[----:B------:R-:W-:Y:S01]  /*0a10*/  LOP3.LUT R9, R91, 0x78, R4, 0xf8, !PT ;  /* 0x000000785b097812 */ /* 0x000fe200078ef804 */
[----:B------:R3:W-:Y:S01]  /*0a20*/  LDGSTS.E.BYPASS.128 [R12+0x1800], [R24.64] ;  /* 0x01800000180c7fae */ /* 0x0007e2000b901c44 */
[----:B------:R-:W-:Y:S01]  /*0a30*/  LEA.HI.X R29, R5, c[0x0][0x164], R6, 0x1, P0 ;  /* 0x00005900051d7a11 */ /* 0x000fe200000f0c06 */
[----:B------:R-:W-:Y:S01]  /*0a40*/  IMAD R103, R103, 0x300, RZ ;  /* 0x0000030067677824 */ /* 0x000fe200078e02ff */
[----:B------:R-:W-:Y:S01]  /*0a50*/  SHF.R.S32.HI R6, RZ, 0x1f, R99 ;  /* 0x0000001fff067819 */ /* 0x000fe20000011463 */
[----:B-1----:R-:W-:Y:S01]  /*0a60*/  IMAD.WIDE R20, R5, R0, c[0x0][0x160] ;  /* 0x0000580005147625 */ /* 0x002fe200078e0200 */
[----:B------:R-:W-:-:S02]  /*0a70*/  LEA R34, P0, R27, c[0x0][0x160], 0x1 ;  /* 0x000058001b227a11 */ /* 0x000fc400078008ff */
[----:B------:R-:W-:Y:S01]  /*0a80*/  SHF.R.S32.HI R26, RZ, 0x1f, R89 ;  /* 0x0000001fff1a7819 */ /* 0x000fe20000011459 */
[-C--:B--2---:R-:W-:Y:S01]  /*0a90*/  IMAD.WIDE R22, R9, R0.reuse, c[0x0][0x160] ;  /* 0x0000580009167625 */ /* 0x084fe200078e0200 */
[----:B------:R-:W-:Y:S01]  /*0aa0*/  LEA R32, P2, R13, c[0x0][0x160], 0x1 ;  /* 0x000058000d207a11 */ /* 0x000fe200078408ff */
[----:B------:R1:W-:Y:S01]  /*0ab0*/  LDGSTS.E.BYPASS.128 [R12+0x2000], [R20.64] ;  /* 0x02000000140c7fae */ /* 0x0003e2000b901c44 */
[----:B------:R-:W-:Y:S01]  /*0ac0*/  LOP3.LUT R5, R97, 0x78, R4, 0xf8, !PT ;  /* 0x0000007861057812 */ /* 0x000fe200078ef804 */
[-C--:B---3--:R-:W-:Y:S01]  /*0ad0*/  IMAD.WIDE R24, R13, R0.reuse, c[0x0][0x160] ;  /* 0x000058000d187625 */ /* 0x088fe200078e0200 */
[----:B------:R-:W-:Y:S01]  /*0ae0*/  SHF.R.S32.HI R18, RZ, 0x1f, R91 ;  /* 0x0000001fff127819 */ /* 0x000fe2000001145b */
[----:B------:R2:W-:Y:S01]  /*0af0*/  LDGSTS.E.BYPASS.128 [R12+0x2800], [R22.64] ;  /* 0x02800000160c7fae */ /* 0x0005e2000b901c44 */
[----:B------:R-:W-:Y:S02]  /*0b00*/  LEA R30, P1, R9, c[0x0][0x160], 0x1 ;  /* 0x00005800091e7a11 */ /* 0x000fe400078208ff */
[----:B------:R-:W-:Y:S01]  /*0b10*/  LEA.HI.X R35, R27, c[0x0][0x164], R6, 0x1, P0 ;  /* 0x000059001b237a11 */ /* 0x000fe200000f0c06 */
[----:B------:R3:W-:Y:S01]  /*0b20*/  LDGSTS.E.BYPASS.128 [R12+0x3000], [R24.64] ;  /* 0x03000000180c7fae */ /* 0x0007e2000b901c44 */
[----:B------:R-:W-:Y:S01]  /*0b30*/  LEA.HI.X R33, R13, c[0x0][0x164], R26, 0x1, P2 ;  /* 0x000059000d217a11 */ /* 0x000fe200010f0c1a */
[----:B------:R-:W-:Y:S01]  /*0b40*/  IMAD.WIDE R26, R27, R0, c[0x0][0x160] ;  /* 0x000058001b1a7625 */ /* 0x000fe200078e0200 */
[----:B------:R-:W-:-:S02]  /*0b50*/  SHF.R.S32.HI R6, RZ, 0x1f, R97 ;  /* 0x0000001fff067819 */ /* 0x000fc40000011461 */
[C---:B------:R-:W-:Y:S01]  /*0b60*/  LEA R36, P0, R5.reuse, c[0x0][0x168], 0x1 ;  /* 0x00005a0005247a11 */ /* 0x040fe200078008ff */
[-C--:B-1----:R-:W-:Y:S01]  /*0b70*/  IMAD.WIDE R20, R5, R0.reuse, c[0x0][0x168] ;  /* 0x00005a0005147625 */ /* 0x082fe200078e0200 */
[----:B------:R-:W-:Y:S01]  /*0b80*/  LOP3.LUT R13, R101, 0x78, R4, 0xf8, !PT ;  /* 0x00000078650d7812 */ /* 0x000fe200078ef804 */
[----:B------:R1:W-:Y:S01]  /*0b90*/  LDGSTS.E.BYPASS.128 [R12+0x3800], [R26.64] ;  /* 0x038000001a0c7fae */ /* 0x0003e2000b901c44 */
[----:B------:R-:W-:Y:S02]  /*0ba0*/  LEA.HI.X R31, R9, c[0x0][0x164], R18, 0x1, P1 ;  /* 0x00005900091f7a11 */ /* 0x000fe400008f0c12 */
[----:B------:R-:W-:Y:S01]  /*0bb0*/  LOP3.LUT R9, R95, 0x78, R4, 0xf8, !PT ;  /* 0x000000785f097812 */ /* 0x000fe200078ef804 */
[----:B------:R-:W0:Y:S01]  /*0bc0*/  LDGDEPBAR ;  /* 0x00000000000079af */ /* 0x000e220000000000 */
[----:B------:R-:W-:Y:S02]  /*0bd0*/  LEA.HI.X R37, R5, c[0x0][0x16c], R6, 0x1, P0 ;  /* 0x00005b0005257a11 */ /* 0x000fe400000f0c06 */
[----:B---3--:R-:W-:Y:S01]  /*0be0*/  SHF.R.S32.HI R24, RZ, 0x1f, R101 ;  /* 0x0000001fff187819 */ /* 0x008fe20000011465 */
[----:B--2---:R-:W-:Y:S01]  /*0bf0*/  IMAD.WIDE R22, R9, R0, c[0x0][0x168] ;  /* 0x00005a0009167625 */ /* 0x004fe200078e0200 */
[----:B------:R-:W-:Y:S01]  /*0c00*/  LEA R40, P0, R13, c[0x0][0x168], 0x1 ;  /* 0x00005a000d287a11 */ /* 0x000fe200078008ff */
[----:B------:R2:W-:Y:S01]  /*0c10*/  LDGSTS.E.BYPASS.128 [R12+0x10000], [R20.64] ;  /* 0x10000000140c7fae */ /* 0x0005e2000b901c44 */
[----:B------:R-:W-:-:S02]  /*0c20*/  LOP3.LUT R45, R103, 0x78, R4, 0xf8, !PT ;  /* 0x00000078672d7812 */ /* 0x000fc400078ef804 */
[C---:B------:R-:W-:Y:S01]  /*0c30*/  LEA.HI.X R41, R13.reuse, c[0x0][0x16c], R24, 0x1, P0 ;  /* 0x00005b000d297a11 */ /* 0x040fe200000f0c18 */
[-C--:B------:R-:W-:Y:S01]  /*0c40*/  IMAD.WIDE R24, R13, R0.reuse, c[0x0][0x168] ;  /* 0x00005a000d187625 */ /* 0x080fe200078e0200 */
[----:B------:R2:W-:Y:S01]  /*0c50*/  LDGSTS.E.BYPASS.128 [R12+0x10800], [R22.64] ;  /* 0x10800000160c7fae */ /* 0x0005e2000b901c44 */
[----:B------:R-:W-:Y:S02]  /*0c60*/  SHF.R.S32.HI R18, RZ, 0x1f, R95 ;  /* 0x0000001fff127819 */ /* 0x000fe4000001145f */
[----:B-1----:R-:W-:Y:S01]  /*0c70*/  IMAD.WIDE R26, R45, R0, c[0x0][0x168] ;  /* 0x00005a002d1a7625 */ /* 0x002fe200078e0200 */
[----:B------:R1:W-:Y:S01]  /*0c80*/  LDGSTS.E.BYPASS.128 [R12+0x11000], [R24.64] ;  /* 0x11000000180c7fae */ /* 0x0003e2000b901c44 */
[----:B------:R-:W-:Y:S02]  /*0c90*/  LEA R38, P1, R9, c[0x0][0x168], 0x1 ;  /* 0x00005a0009267a11 */ /* 0x000fe400078208ff */
[----:B------:R-:W-:Y:S01]  /*0ca0*/  SHF.R.S32.HI R44, RZ, 0x1f, R103 ;  /* 0x0000001fff2c7819 */ /* 0x000fe20000011467 */
[----:B------:R3:W-:Y:S01]  /*0cb0*/  LDGSTS.E.BYPASS.128 [R12+0x11800], [R26.64] ;  /* 0x118000001a0c7fae */ /* 0x0007e2000b901c44 */
[----:B------:R-:W-:-:S02]  /*0cc0*/  LEA R42, P2, R45, c[0x0][0x168], 0x1 ;  /* 0x00005a002d2a7a11 */ /* 0x000fc400078408ff */
[----:B------:R-:W-:Y:S01]  /*0cd0*/  LEA.HI.X R39, R9, c[0x0][0x16c], R18, 0x1, P1 ;  /* 0x00005b0009277a11 */ /* 0x000fe200008f0c12 */
[----:B------:R-:W0:Y:S01]  /*0ce0*/  LDGDEPBAR ;  /* 0x00000000000079af */ /* 0x000e220000000000 */
[----:B------:R-:W-:Y:S02]  /*0cf0*/  LEA.HI.X R43, R45, c[0x0][0x16c], R44, 0x1, P2 ;  /* 0x00005b002d2b7a11 */ /* 0x000fe400010f0c2c */
[----:B------:R-:W-:Y:S01]  /*0d00*/  LOP3.LUT R6, R8, 0x40, RZ, 0xc0, !PT ;  /* 0x0000004008067812 */ /* 0x000fe200078ec0ff */
[----:B------:R-:W-:Y:S01]  /*0d10*/  BAR.SYNC.DEFER_BLOCKING 0x0 ;  /* 0x0000000000007b1d */ /* 0x000fe20000010000 */
[----:B------:R-:W-:Y:S02]  /*0d20*/  SHF.R.U32.HI R5, RZ, 0x2, R8 ;  /* 0x00000002ff057819 */ /* 0x000fe40000011608 */
[----:B------:R-:W-:Y:S02]  /*0d30*/  SHF.R.U32.HI R9, RZ, 0x2, R6 ;  /* 0x00000002ff097819 */ /* 0x000fe40000011606 */
[----:B------:R-:W-:-:S02]  /*0d40*/  LOP3.LUT R5, R5, 0x8, RZ, 0xc0, !PT ;  /* 0x0000000805057812 */ /* 0x000fc400078ec0ff */
[--C-:B------:R-:W-:Y:S02]  /*0d50*/  LOP3.LUT R9, R9, 0xf, R8.reuse, 0xf8, !PT ;  /* 0x0000000f09097812 */ /* 0x100fe400078ef808 */
[----:B------:R-:W-:-:S03]  /*0d60*/  LOP3.LUT R70, R5, 0x7, R8, 0xf8, !PT ;  /* 0x0000000705467812 */ /* 0x000fc600078ef808 */
[----:B------:R-:W-:Y:S02]  /*0d70*/  IMAD.SHL.U32 R68, R9, 0x80, RZ ;  /* 0x0000008009447824 */ /* 0x000fe400078e00ff */
[----:B------:R-:W-:Y:S01]  /*0d80*/  IMAD.SHL.U32 R70, R70, 0x80, RZ ;  /* 0x0000008046467824 */ /* 0x000fe200078e00ff */
[----:B------:R-:W-:Y:S01]  /*0d90*/  @!PT LDS RZ, [RZ] ;  /* 0x00000000fffff984 */ /* 0x000fe20000000800 */
[----:B------:R-:W-:Y:S01]  /*0da0*/  @!PT LDS RZ, [RZ] ;  /* 0x00000000fffff984 */ /* 0x000fe20000000800 */
[----:B------:R-:W-:Y:S01]  /*0db0*/  @!PT LDS RZ, [RZ] ;  /* 0x00000000fffff984 */ /* 0x000fe20000000800 */
[----:B------:R4:W-:Y:S04]  /*0dc0*/  LDGSTS.E.BYPASS.128 [R12+0x4000], [R2.64+0x100] ;  /* 0x04000100020c7fae */ /* 0x0009e8000b901c44 */
[----:B------:R1:W-:Y:S04]  /*0dd0*/  LDGSTS.E.BYPASS.128 [R12+0x4800], [R10.64+0x100] ;  /* 0x048001000a0c7fae */ /* 0x0003e8000b901c44 */
[----:B------:R1:W-:Y:S04]  /*0de0*/  LDGSTS.E.BYPASS.128 [R12+0x5000], [R14.64+0x100] ;  /* 0x050001000e0c7fae */ /* 0x0003e8000b901c44 */
[----:B------:R1:W-:Y:S04]  /*0df0*/  LDGSTS.E.BYPASS.128 [R12+0x5800], [R16.64+0x100] ;  /* 0x05800100100c7fae */ /* 0x0003e8000b901c44 */
[----:B------:R1:W-:Y:S04]  /*0e00*/  LDGSTS.E.BYPASS.128 [R12+0x6000], [R28.64+0x100] ;  /* 0x060001001c0c7fae */ /* 0x0003e8000b901c44 */
[----:B------:R1:W-:Y:S04]  /*0e10*/  LDGSTS.E.BYPASS.128 [R12+0x6800], [R30.64+0x100] ;  /* 0x068001001e0c7fae */ /* 0x0003e8000b901c44 */
[----:B------:R1:W-:Y:S04]  /*0e20*/  LDGSTS.E.BYPASS.128 [R12+0x7000], [R32.64+0x100] ;  /* 0x07000100200c7fae */ /* 0x0003e8000b901c44 */
[----:B------:R1:W-:Y:S04]  /*0e30*/  LDGSTS.E.BYPASS.128 [R12+0x7800], [R34.64+0x100] ;  /* 0x07800100220c7fae */ /* 0x0003e8000b901c44 */
[----:B------:R-:W0:Y:S04]  /*0e40*/  LDGDEPBAR ;  /* 0x00000000000079af */ /* 0x000e280000000000 */
[----:B------:R1:W-:Y:S04]  /*0e50*/  LDGSTS.E.BYPASS.128 [R12+0x12000], [R36.64+0x100] ;  /* 0x12000100240c7fae */ /* 0x0003e8000b901c44 */
[----:B------:R1:W-:Y:S04]  /*0e60*/  LDGSTS.E.BYPASS.128 [R12+0x12800], [R38.64+0x100] ;  /* 0x12800100260c7fae */ /* 0x0003e8000b901c44 */
[----:B------:R1:W-:Y:S04]  /*0e70*/  LDGSTS.E.BYPASS.128 [R12+0x13000], [R40.64+0x100] ;  /* 0x13000100280c7fae */ /* 0x0003e8000b901c44 */
[----:B------:R1:W-:Y:S04]  /*0e80*/  LDGSTS.E.BYPASS.128 [R12+0x13800], [R42.64+0x100] ;  /* 0x138001002a0c7fae */ /* 0x0003e8000b901c44 */
[----:B------:R-:W0:Y:S04]  /*0e90*/  LDGDEPBAR ;  /* 0x00000000000079af */ /* 0x000e280000000000 */
[----:B------:R-:W-:Y:S06]  /*0ea0*/  BAR.SYNC.DEFER_BLOCKING 0x0 ;  /* 0x0000000000007b1d */ /* 0x000fec0000010000 */
        /* <DEDUP_REMOVED lines=24> */
[----:B------:R2:W-:Y:S01]  /*1030*/  LDGSTS.E.BYPASS.128 [R12+0xd800], [R16.64+0x300] ;  /* 0x0d800300100c7fae */ /* 0x0005e2000b901c44 */
[----:B----4-:R-:W-:-:S03]  /*1040*/  LOP3.LUT R3, R8, 0x10, RZ, 0xc0, !PT ;  /* 0x0000001008037812 */ /* 0x010fc600078ec0ff */
[----:B------:R4:W-:Y:S01]  /*1050*/  LDGSTS.E.BYPASS.128 [R12+0xe000], [R28.64+0x300] ;  /* 0x0e0003001c0c7fae */ /* 0x0009e2000b901c44 */
[----:B------:R-:W-:Y:S02]  /*1060*/  SHF.R.U32.HI R79, RZ, 0x1, R3 ;  /* 0x00000001ff4f7819 */ /* 0x000fe40000011603 */
[----:B-1----:R-:W-:Y:S01]  /*1070*/  LOP3.LUT R11, R64, 0x18, R8, 0x78, !PT ;  /* 0x00000018400b7812 */ /* 0x002fe200078e7808 */
[----:B------:R4:W-:Y:S01]  /*1080*/  LDGSTS.E.BYPASS.128 [R12+0xe800], [R30.64+0x300] ;  /* 0x0e8003001e0c7fae */ /* 0x0009e2000b901c44 */
[----:B------:R-:W-:Y:S02]  /*1090*/  LOP3.LUT R13, R79, 0x38, R4, 0x78, !PT ;  /* 0x000000384f0d7812 */ /* 0x000fe400078e7804 */
[----:B------:R-:W-:Y:S01]  /*10a0*/  LOP3.LUT R2, R70, R11, RZ, 0xfc, !PT ;  /* 0x0000000b46027212 */ /* 0x000fe200078efcff */
[----:B------:R1:W-:Y:S01]  /*10b0*/  LDGSTS.E.BYPASS.128 [R12+0xf000], [R32.64+0x300] ;  /* 0x0f000300200c7fae */ /* 0x0003e2000b901c44 */
[----:B------:R-:W-:Y:S01]  /*10c0*/  LOP3.LUT R9, R68, R13, RZ, 0xfc, !PT ;  /* 0x0000000d44097212 */ /* 0x000fe200078efcff */
[----:B------:R-:W-:Y:S01]  /*10d0*/  IMAD.IADD R18, R11, 0x1, R70 ;  /* 0x000000010b127824 */ /* 0x000fe200078e0246 */
[C-C-:B------:R-:W-:Y:S01]  /*10e0*/  LOP3.LUT R81, R79.reuse, 0x20, R4.reuse, 0xf8, !PT ;  /* 0x000000204f517812 */ /* 0x140fe200078ef804 */
[----:B------:R1:W-:Y:S01]  /*10f0*/  LDGSTS.E.BYPASS.128 [R12+0xf800], [R34.64+0x300] ;  /* 0x0f800300220c7fae */ /* 0x0003e2000b901c44 */
[----:B------:R-:W-:Y:S01]  /*1100*/  IMAD.SHL.U32 R11, R2, 0x2, RZ ;  /* 0x00000002020b7824 */ /* 0x000fe200078e00ff */
[----:B------:R-:W-:Y:S01]  /*1110*/  LOP3.LUT R84, R79, 0x30, R4, 0xf8, !PT ;  /* 0x000000304f547812 */ /* 0x000fe200078ef804 */
[----:B------:R-:W-:Y:S01]  /*1120*/  IMAD.SHL.U32 R9, R9, 0x2, RZ ;  /* 0x0000000209097824 */ /* 0x000fe200078e00ff */
[----:B------:R-:W0:Y:S01]  /*1130*/  LDGDEPBAR ;  /* 0x00000000000079af */ /* 0x000e220000000000 */
[----:B------:R-:W-:Y:S01]  /*1140*/  IMAD.SHL.U32 R18, R18, 0x2, RZ ;  /* 0x0000000212127824 */ /* 0x000fe200078e00ff */
[----:B------:R-:W-:Y:S01]  /*1150*/  LOP3.LUT R25, R81, 0x20, R82, 0x1e, !PT ;  /* 0x0000002051197812 */ /* 0x000fe200078e1e52 */
[----:B--2---:R-:W-:Y:S01]  /*1160*/  IMAD.IADD R14, R13, 0x1, R68 ;  /* 0x000000010d0e7824 */ /* 0x004fe200078e0244 */
[----:B------:R2:W-:Y:S01]  /*1170*/  LDGSTS.E.BYPASS.128 [R12+0x16000], [R36.64+0x300] ;  /* 0x16000300240c7fae */ /* 0x0005e2000b901c44 */
[----:B------:R-:W-:-:S02]  /*1180*/  LOP3.LUT R13, R4, 0x10, R83, 0x2e, !PT ;  /* 0x00000010040d7812 */ /* 0x000fc400078e2e53 */
[----:B------:R-:W-:Y:S01]  /*1190*/  IMAD.SHL.U32 R14, R14, 0x2, RZ ;  /* 0x000000020e0e7824 */ /* 0x000fe200078e00ff */
[----:B------:R2:W-:Y:S01]  /*11a0*/  LDGSTS.E.BYPASS.128 [R12+0x16800], [R38.64+0x300] ;  /* 0x16800300260c7fae */ /* 0x0005e2000b901c44 */
[----:B------:R-:W-:Y:S01]  /*11b0*/  LOP3.LUT R2, R13, 0x20, R4, 0xf8, !PT ;  /* 0x000000200d027812 */ /* 0x000fe200078ef804 */
[----:B------:R-:W-:Y:S01]  /*11c0*/  IMAD.IADD R72, R68, 0x1, R25 ;  /* 0x0000000144487824 */ /* 0x000fe200078e0219 */
[-C--:B------:R-:W-:Y:S01]  /*11d0*/  LOP3.LUT R15, R25, R68.reuse, RZ, 0xfc, !PT ;  /* 0x00000044190f7212 */ /* 0x080fe200078efcff */
[----:B------:R1:W-:Y:S01]  /*11e0*/  LDGSTS.E.BYPASS.128 [R12+0x17000], [R40.64+0x300] ;  /* 0x17000300280c7fae */ /* 0x0003e2000b901c44 */
[----:B------:R-:W-:Y:S01]  /*11f0*/  LOP3.LUT R13, R2, R79, RZ, 0x3c, !PT ;  /* 0x0000004f020d7212 */ /* 0x000fe200078e3cff */
[----:B------:R-:W-:Y:S01]  /*1200*/  IMAD.SHL.U32 R72, R72, 0x2, RZ ;  /* 0x0000000248487824 */ /* 0x000fe200078e00ff */
[----:B------:R-:W-:Y:S01]  /*1210*/  LOP3.LUT R2, R4, 0x20, RZ, 0xc0, !PT ;  /* 0x0000002004027812 */ /* 0x000fe200078ec0ff */
[----:B------:R1:W-:Y:S01]  /*1220*/  LDGSTS.E.BYPASS.128 [R12+0x17800], [R42.64+0x300] ;  /* 0x178003002a0c7fae */ /* 0x0003e2000b901c44 */
[-C--:B------:R-:W-:Y:S01]  /*1230*/  LOP3.LUT R10, R13, R68.reuse, RZ, 0xfc, !PT ;  /* 0x000000440d0a7212 */ /* 0x080fe200078efcff */
[----:B------:R-:W-:Y:S01]  /*1240*/  IMAD.IADD R16, R68, 0x1, R13 ;  /* 0x0000000144107824 */ /* 0x000fe200078e020d */
[----:B------:R-:W-:Y:S01]  /*1250*/  LOP3.LUT R105, R2, 0x18, R8, 0xf8, !PT ;  /* 0x0000001802697812 */ /* 0x000fe200078ef808 */
[----:B------:R-:W0:Y:S01]  /*1260*/  LDGDEPBAR ;  /* 0x00000000000079af */ /* 0x000e220000000000 */
[----:B------:R-:W-:Y:S01]  /*1270*/  IMAD.SHL.U32 R15, R15, 0x2, RZ ;  /* 0x000000020f0f7824 */ /* 0x000fe200078e00ff */
[----:B------:R-:W-:Y:S01]  /*1280*/  LOP3.LUT R65, R84, 0x30, R83, 0x1e, !PT ;  /* 0x0000003054417812 */ /* 0x000fe200078e1e53 */
[----:B------:R-:W-:Y:S01]  /*1290*/  IMAD.SHL.U32 R10, R10, 0x2, RZ ;  /* 0x000000020a0a7824 */ /* 0x000fe200078e00ff */
[----:B------:R-:W-:Y:S01]  /*12a0*/  LOP3.LUT R13, R105, 0x20, R82, 0x1e, !PT ;  /* 0x00000020690d7812 */ /* 0x000fe200078e1e52 */
[----:B------:R-:W-:Y:S01]  /*12b0*/  IMAD.SHL.U32 R16, R16, 0x2, RZ ;  /* 0x0000000210107824 */ /* 0x000fe200078e00ff */
[----:B------:R-:W-:Y:S01]  /*12c0*/  LOP3.LUT R73, R65, R68, RZ, 0xfc, !PT ;  /* 0x0000004441497212 */ /* 0x000fe200078efcff */
[----:B------:R-:W-:Y:S01]  /*12d0*/  IMAD.IADD R74, R68, 0x1, R65 ;  /* 0x00000001444a7824 */ /* 0x000fe200078e0241 */
[----:B------:R-:W-:Y:S01]  /*12e0*/  LOP3.LUT R17, R13, R70, RZ, 0xfc, !PT ;  /* 0x000000460d117212 */ /* 0x000fe200078efcff */
[----:B------:R-:W-:Y:S01]  /*12f0*/  IMAD.IADD R13, R70, 0x1, R13 ;  /* 0x00000001460d7824 */ /* 0x000fe200078e020d */
[----:B------:R-:W-:Y:S01]  /*1300*/  LOP3.LUT R65, R79, 0x40, R64, 0x1e, !PT ;  /* 0x000000404f417812 */ /* 0x000fe200078e1e40 */
[----:B------:R-:W-:Y:S01]  /*1310*/  IMAD.SHL.U32 R73, R73, 0x2, RZ ;  /* 0x0000000249497824 */ /* 0x000fe200078e00ff */
[----:B------:R-:W-:Y:S01]  /*1320*/  LOP3.LUT R105, R105, 0x60, R82, 0x1e, !PT ;  /* 0x0000006069697812 */ /* 0x000fe200078e1e52 */
[----:B------:R-:W-:Y:S01]  /*1330*/  IMAD.SHL.U32 R17, R17, 0x2, RZ ;  /* 0x0000000211117824 */ /* 0x000fe200078e00ff */
[----:B------:R-:W-:Y:S01]  /*1340*/  LOP3.LUT R77, R65, R68, RZ, 0xfc, !PT ;  /* 0x00000044414d7212 */ /* 0x000fe200078efcff */
[----:B------:R-:W-:-:S02]  /*1350*/  IMAD.SHL.U32 R13, R13, 0x2, RZ ;  /* 0x000000020d0d7824 */ /* 0x000fc400078e00ff */
[----:B------:R-:W-:Y:S02]  /*1360*/  IMAD.SHL.U32 R74, R74, 0x2, RZ ;  /* 0x000000024a4a7824 */ /* 0x000fe400078e00ff */
[----:B------:R-:W-:Y:S02]  /*1370*/  IMAD.SHL.U32 R77, R77, 0x2, RZ ;  /* 0x000000024d4d7824 */ /* 0x000fe400078e00ff */
[----:B------:R-:W-:Y:S01]  /*1380*/  IMAD.IADD R78, R68, 0x1, R65 ;  /* 0x00000001444e7824 */ /* 0x000fe200078e0241 */
[----:B------:R-:W-:-:S04]  /*1390*/  DEPBAR.LE SB0, 0x6 ;  /* 0x000081800000791a */ /* 0x000fc80000000000 */
[----:B------:R-:W-:Y:S01]  /*13a0*/  BAR.SYNC.DEFER_BLOCKING 0x0 ;  /* 0x0000000000007b1d */ /* 0x000fe20000010000 */
[----:B------:R-:W-:-:S05]  /*13b0*/  IMAD.SHL.U32 R78, R78, 0x2, RZ ;  /* 0x000000024e4e7824 */ /* 0x000fca00078e00ff */
[----:B------:R-:W-:Y:S04]  /*13c0*/  LDSM.16.M88.4 R52, [R9] ;  /* 0x000000000934783b */ /* 0x000fe80000000200 */
[----:B-1----:R-:W1:Y:S04]  /*13d0*/  LDSM.16.M88.4 R40, [R11+0x10000] ;  /* 0x010000000b28783b */ /* 0x002e680000000200 */
[----:B----4-:R-:W4:Y:S04]  /*13e0*/  LDSM.16.M88.4 R28, [R18+0x11000] ;  /* 0x01100000121c783b */ /* 0x010f280000000200 */
[----:B------:R-:W4:Y:S04]  /*13f0*/  LDSM.16.M88.4 R44, [R14+0x2000] ;  /* 0x002000000e2c783b */ /* 0x000f280000000200 */
[----:B--2---:R-:W2:Y:S04]  /*1400*/  LDSM.16.M88.4 R36, [R10] ;  /* 0x000000000a24783b */ /* 0x004ea80000000200 */
[----:B------:R-:W2:Y:S04]  /*1410*/  LDSM.16.M88.4 R56, [R16+0x2000] ;  /* 0x002000001038783b */ /* 0x000ea80000000200 */
[----:B------:R-:W-:Y:S04]  /*1420*/  LDSM.16.M88.4 R32, [R15] ;  /* 0x000000000f20783b */ /* 0x000fe80000000200 */
[----:B------:R-:W2:Y:S04]  /*1430*/  LDSM.16.M88.4 R20, [R17+0x10000] ;  /* 0x010000001114783b */ /* 0x000ea80000000200 */
[----:B---3--:R-:W3:Y:S01]  /*1440*/  LDSM.16.M88.4 R24, [R13+0x11000] ;  /* 0x011000000d18783b */ /* 0x008ee20000000200 */
[C---:B-1----:R-:W-:Y:S08]  /*1450*/  HMMA.16816.F32.BF16 R60, R52.reuse, R40, RZ ;  /* 0x00000028343c723c */ /* 0x042ff000000418ff */
[----:B----4-:R-:W-:Y:S08]  /*1460*/  HMMA.16816.F32.BF16 R52, R52, R28, RZ ;  /* 0x0000001c3434723c */ /* 0x010ff000000418ff */
[C---:B------:R-:W-:Y:S08]  /*1470*/  HMMA.16816.F32.BF16 R48, R44.reuse, R40, RZ ;  /* 0x000000282c30723c */ /* 0x040ff000000418ff */
[----:B------:R-:W-:Y:S08]  /*1480*/  HMMA.16816.F32.BF16 R44, R44, R28, RZ ;  /* 0x0000001c2c2c723c */ /* 0x000ff000000418ff */
[C---:B--2---:R-:W-:Y:S08]  /*1490*/  HMMA.16816.F32.BF16 R60, R36.reuse, R42, R60 ;  /* 0x0000002a243c723c */ /* 0x044ff0000004183c */
[----:B------:R-:W-:Y:S01]  /*14a0*/  HMMA.16816.F32.BF16 R36, R36, R30, R52 ;  /* 0x0000001e2424723c */ /* 0x000fe20000041834 */
[----:B------:R-:W1:Y:S07]  /*14b0*/  LDSM.16.M88.4 R52, [R72+0x2000] ;  /* 0x002000004834783b */ /* 0x000e6e0000000200 */
[C---:B------:R-:W-:Y:S08]  /*14c0*/  HMMA.16816.F32.BF16 R40, R56.reuse, R42, R48 ;  /* 0x0000002a3828723c */ /* 0x040ff00000041830 */
[----:B------:R-:W-:Y:S01]  /*14d0*/  HMMA.16816.F32.BF16 R56, R56, R30, R44 ;  /* 0x0000001e3838723c */ /* 0x000fe2000004182c */
[----:B------:R-:W2:Y:S06]  /*14e0*/  LDSM.16.M88.4 R28, [R73] ;  /* 0x00000000491c783b */ /* 0x000eac0000000200 */
[----:B------:R-:W-:Y:S01]  /*14f0*/  LOP3.LUT R45, R64, 0x40, RZ, 0xfc, !PT ;  /* 0x00000040402d7812 */ /* 0x000fe200078efcff */
[----:B------:R-:W-:Y:S01]  /*1500*/  HMMA.16816.F32.BF16 R60, R32, R20, R60 ;  /* 0x00000014203c723c */ /* 0x000fe2000004183c */
[----:B------:R-:W-:Y:S02]  /*1510*/  LDSM.16.M88.4 R64, [R78+0x2000] ;  /* 0x002000004e40783b */ /* 0x000fe40000000200 */
[----:B------:R-:W-:-:S04]  /*1520*/  LOP3.LUT R45, R45, 0x18, R8, 0x78, !PT ;  /* 0x000000182d2d7812 */ /* 0x000fc800078e7808 */
[----:B------:R-:W-:Y:S01]  /*1530*/  LOP3.LUT R76, R45, R70, RZ, 0xfc, !PT ;  /* 0x000000462d4c7212 */ /* 0x000fe200078efcff */
[----:B---3--:R-:W-:Y:S01]  /*1540*/  HMMA.16816.F32.BF16 R32, R32, R24, R36 ;  /* 0x000000182020723c */ /* 0x008fe20000041824 */
[----:B------:R-:W3:Y:S01]  /*1550*/  LDSM.16.M88.4 R36, [R74+0x2000] ;  /* 0x002000004a24783b */ /* 0x000ee20000000200 */
[----:B------:R-:W-:Y:S02]  /*1560*/  IMAD.IADD R75, R70, 0x1, R45 ;  /* 0x00000001464b7824 */ /* 0x000fe400078e022d */
[----:B------:R-:W-:Y:S01]  /*1570*/  IMAD.SHL.U32 R76, R76, 0x2, RZ ;  /* 0x000000024c4c7824 */ /* 0x000fe200078e00ff */
[----:B------:R-:W-:Y:S01]  /*1580*/  LDSM.16.M88.4 R44, [R77] ;  /* 0x000000004d2c783b */ /* 0x000fe20000000200 */
[----:B------:R-:W-:Y:S02]  /*1590*/  IMAD.SHL.U32 R75, R75, 0x2, RZ ;  /* 0x000000024b4b7824 */ /* 0x000fe400078e00ff */
[C---:B-1----:R-:W-:Y:S01]  /*15a0*/  HMMA.16816.F32.BF16 R40, R52.reuse, R20, R40 ;  /* 0x000000143428723c */ /* 0x042fe20000041828 */
[----:B------:R-:W1:Y:S06]  /*15b0*/  LDSM.16.M88.4 R48, [R76+0x10000] ;  /* 0x010000004c30783b */ /* 0x000e6c0000000200 */
[----:B------:R-:W-:Y:S01]  /*15c0*/  LOP3.LUT R21, R83, 0x50, RZ, 0xfc, !PT ;  /* 0x0000005053157812 */ /* 0x000fe200078efcff */
[----:B------:R-:W-:Y:S01]  /*15d0*/  HMMA.16816.F32.BF16 R52, R52, R24, R56 ;  /* 0x000000183434723c */ /* 0x000fe20000041838 */
[----:B------:R-:W4:Y:S02]  /*15e0*/  LDSM.16.M88.4 R56, [R75+0x11000] ;  /* 0x011000004b38783b */ /* 0x000f240000000200 */
[----:B------:R-:W-:-:S04]  /*15f0*/  LOP3.LUT R21, R21, 0x10, R4, 0x78, !PT ;  /* 0x0000001015157812 */ /* 0x000fc800078e7804 */
[----:B------:R-:W-:Y:S01]  /*1600*/  LOP3.LUT R20, R21, 0x20, R4, 0xf8, !PT ;  /* 0x0000002015147812 */ /* 0x000fe200078ef804 */
[----:B--2---:R-:W-:Y:S03]  /*1610*/  HMMA.16816.F32.BF16 R60, R28, R22, R60 ;  /* 0x000000161c3c723c */ /* 0x004fe6000004183c */
[----:B------:R-:W-:-:S04]  /*1620*/  LOP3.LUT R25, R20, R79, RZ, 0x3c, !PT ;  /* 0x0000004f14197212 */ /* 0x000fc800078e3cff */
[----:B------:R-:W-:Y:S01]  /*1630*/  LOP3.LUT R79, R25, R68, RZ, 0xfc, !PT ;  /* 0x00000044194f7212 */ /* 0x000fe200078efcff */
[----:B------:R-:W-:Y:S01]  /*1640*/  HMMA.16816.F32.BF16 R32, R28, R26, R32 ;  /* 0x0000001a1c20723c */ /* 0x000fe20000041820 */
[----:B------:R-:W-:-:S03]  /*1650*/  IMAD.IADD R80, R68, 0x1, R25 ;  /* 0x0000000144507824 */ /* 0x000fc600078e0219 */
[----:B------:R-:W-:Y:S02]  /*1660*/  IMAD.SHL.U32 R79, R79, 0x2, RZ ;  /* 0x000000024f4f7824 */ /* 0x000fe400078e00ff */
[----:B------:R-:W-:Y:S02]  /*1670*/  IMAD.SHL.U32 R80, R80, 0x2, RZ ;  /* 0x0000000250507824 */ /* 0x000fe400078e00ff */
[C---:B---3--:R-:W-:Y:S01]  /*1680*/  HMMA.16816.F32.BF16 R40, R36.reuse, R22, R40 ;  /* 0x000000162428723c */ /* 0x048fe20000041828 */
[----:B------:R-:W2:Y:S07]  /*1690*/  LDSM.16.M88.4 R20, [R79] ;  /* 0x000000004f14783b */ /* 0x000eae0000000200 */
[----:B------:R-:W-:Y:S01]  /*16a0*/  HMMA.16816.F32.BF16 R52, R36, R26, R52 ;  /* 0x0000001a2434723c */ /* 0x000fe20000041834 */
[----:B------:R-:W3:Y:S07]  /*16b0*/  LDSM.16.M88.4 R24, [R80+0x2000] ;  /* 0x002000005018783b */ /* 0x000eee0000000200 */
[C---:B-1----:R-:W-:Y:S08]  /*16c0*/  HMMA.16816.F32.BF16 R60, R44.reuse, R48, R60 ;  /* 0x000000302c3c723c */ /* 0x042ff0000004183c */
[----:B----4-:R-:W-:Y:S07]  /*16d0*/  HMMA.16816.F32.BF16 R32, R44, R56, R32 ;  /* 0x000000382c20723c */ /* 0x010fee0000041820 */
[----:B------:R-:W-:Y:S01]  /*16e0*/  LOP3.LUT R45, R81, 0x60, R82, 0x1e, !PT ;  /* 0x00000060512d7812 */ /* 0x000fe200078e1e52 */
[----:B------:R-:W-:Y:S01]  /*16f0*/  HMMA.16816.F32.BF16 R40, R64, R48, R40 ;  /* 0x000000304028723c */ /* 0x000fe20000041828 */
[----:B------:R-:W-:-:S02]  /*1700*/  LOP3.LUT R81, R105, R70, RZ, 0xfc, !PT ;  /* 0x0000004669517212 */ /* 0x000fc400078efcff */
[-C--:B------:R-:W-:Y:S02]  /*1710*/  LOP3.LUT R82, R45, R68.reuse, RZ, 0xfc, !PT ;  /* 0x000000442d527212 */ /* 0x080fe400078efcff */
[----:B------:R-:W-:Y:S01]  /*1720*/  LOP3.LUT R47, R84, 0x70, R83, 0x1e, !PT ;  /* 0x00000070542f7812 */ /* 0x000fe200078e1e53 */
[----:B------:R-:W-:Y:S02]  /*1730*/  IMAD.IADD R83, R70, 0x1, R105 ;  /* 0x0000000146537824 */ /* 0x000fe400078e0269 */
[----:B------:R-:W-:Y:S01]  /*1740*/  IMAD.SHL.U32 R82, R82, 0x2, RZ ;  /* 0x0000000252527824 */ /* 0x000fe200078e00ff */
[----:B------:R-:W-:Y:S01]  /*1750*/  HMMA.16816.F32.BF16 R52, R64, R56, R52 ;  /* 0x000000384034723c */ /* 0x000fe20000041834 */
[----:B------:R-:W-:Y:S01]  /*1760*/  IMAD.SHL.U32 R81, R81, 0x2, RZ ;  /* 0x0000000251517824 */ /* 0x000fe200078e00ff */
[----:B------:R-:W-:Y:S01]  /*1770*/  LOP3.LUT R86, R47, R68, RZ, 0xfc, !PT ;  /* 0x000000442f567212 */ /* 0x000fe200078efcff */
[----:B------:R-:W-:Y:S01]  /*1780*/  IMAD.SHL.U32 R83, R83, 0x2, RZ ;  /* 0x0000000253537824 */ /* 0x000fe200078e00ff */
[----:B------:R-:W-:Y:S01]  /*1790*/  LDSM.16.M88.4 R28, [R82] ;  /* 0x00000000521c783b */ /* 0x000fe20000000200 */
[----:B------:R-:W-:-:S02]  /*17a0*/  IMAD.IADD R84, R68, 0x1, R47 ;  /* 0x0000000144547824 */ /* 0x000fc400078e022f */
[----:B------:R-:W-:Y:S01]  /*17b0*/  IMAD.IADD R66, R68, 0x1, R45 ;  /* 0x0000000144427824 */ /* 0x000fe200078e022d */
[----:B------:R-:W1:Y:S01]  /*17c0*/  LDSM.16.M88.4 R36, [R81+0x10000] ;  /* 0x010000005124783b */ /* 0x000e620000000200 */
[----:B------:R-:W-:Y:S01]  /*17d0*/  LOP3.LUT R64, R8, 0xf, RZ, 0xc0, !PT ;  /* 0x0000000f08407812 */ /* 0x000fe200078ec0ff */
[----:B--2---:R-:W-:Y:S01]  /*17e0*/  HMMA.16816.F32.BF16 R60, R20, R50, R60 ;  /* 0x00000032143c723c */ /* 0x004fe2000004183c */
[----:B------:R-:W-:Y:S01]  /*17f0*/  IMAD.WIDE R48, R103, 0x2, RZ ;  /* 0x0000000267307825 */ /* 0x000fe200078e02ff */
[----:B------:R-:W2:Y:S03]  /*1800*/  LDSM.16.M88.4 R44, [R83+0x11000] ;  /* 0x01100000532c783b */ /* 0x000ea60000000200 */
[----:B------:R-:W-:-:S03]  /*1810*/  IMAD.WIDE.U32 R64, R64, 0x10, RZ ;  /* 0x0000001040407825 */ /* 0x000fc600078e00ff */
[----:B------:R-:W-:Y:S01]  /*1820*/  HMMA.16816.F32.BF16 R32, R20, R58, R32 ;  /* 0x0000003a1420723c */ /* 0x000fe20000041820 */
[----:B------:R-:W-:Y:S01]  /*1830*/  IMAD.WIDE R56, R101, 0x2, RZ ;  /* 0x0000000265387825 */ /* 0x000fe200078e02ff */
[C---:B------:R-:W-:Y:S02]  /*1840*/  LOP3.LUT R106, R64.reuse, R48, RZ, 0xfc, !PT ;  /* 0x00000030406a7212 */ /* 0x040fe400078efcff */
[----:B------:R-:W-:Y:S01]  /*1850*/  LOP3.LUT R67, R65, R49, RZ, 0xfc, !PT ;  /* 0x0000003141437212 */ /* 0x000fe200078efcff */
[----:B------:R-:W-:Y:S01]  /*1860*/  IMAD.WIDE R48, R89, 0x2, RZ ;  /* 0x0000000259307825 */ /* 0x000fe200078e02ff */
[C---:B------:R-:W-:Y:S02]  /*1870*/  LOP3.LUT R104, R64.reuse, R56, RZ, 0xfc, !PT ;  /* 0x0000003840687212 */ /* 0x040fe400078efcff */
[----:B---3--:R-:W-:Y:S01]  /*1880*/  HMMA.16816.F32.BF16 R40, R24, R50, R40 ;  /* 0x000000321828723c */ /* 0x008fe20000041828 */
[----:B------:R-:W-:Y:S01]  /*1890*/  IMAD.WIDE R20, R95, 0x2, RZ ;  /* 0x000000025f147825 */ /* 0x000fe200078e02ff */
[----:B------:R-:W-:-:S02]  /*18a0*/  LOP3.LUT R96, R64, R48, RZ, 0xfc, !PT ;  /* 0x0000003040607212 */ /* 0x000fc400078efcff */
[----:B------:R-:W-:Y:S01]  /*18b0*/  LOP3.LUT R68, R65, R57, RZ, 0xfc, !PT ;  /* 0x0000003941447212 */ /* 0x000fe200078efcff */
[----:B------:R-:W-:Y:S01]  /*18c0*/  IMAD.WIDE R22, R97, 0x2, RZ ;  /* 0x0000000261167825 */ /* 0x000fe200078e02ff */
[C---:B------:R-:W-:Y:S02]  /*18d0*/  LOP3.LUT R102, R64.reuse, R20, RZ, 0xfc, !PT ;  /* 0x0000001440667212 */ /* 0x040fe400078efcff */
[----:B------:R-:W-:Y:S01]  /*18e0*/  LOP3.LUT R70, R65, R21, RZ, 0xfc, !PT ;  /* 0x0000001541467212 */ /* 0x000fe200078efcff */
[----:B------:R-:W-:Y:S01]  /*18f0*/  IMAD.WIDE R20, R99, 0x2, RZ ;  /* 0x0000000263147825 */ /* 0x000fe200078e02ff */
[C---:B------:R-:W-:Y:S02]  /*1900*/  LOP3.LUT R100, R64.reuse, R22, RZ, 0xfc, !PT ;  /* 0x0000001640647212 */ /* 0x040fe400078efcff */
[----:B------:R-:W-:Y:S01]  /*1910*/  LOP3.LUT R88, R65, R23, RZ, 0xfc, !PT ;  /* 0x0000001741587212 */ /* 0x000fe200078efcff */
[----:B------:R-:W-:Y:S01]  /*1920*/  IMAD.WIDE R22, R93, 0x2, RZ ;  /* 0x000000025d167825 */ /* 0x000fe200078e02ff */
[----:B------:R-:W-:-:S02]  /*1930*/  LOP3.LUT R98, R64, R20, RZ, 0xfc, !PT ;  /* 0x0000001440627212 */ /* 0x000fc400078efcff */
[----:B------:R-:W-:Y:S01]  /*1940*/  LOP3.LUT R89, R65, R21, RZ, 0xfc, !PT ;  /* 0x0000001541597212 */ /* 0x000fe200078efcff */
[----:B------:R-:W-:Y:S01]  /*1950*/  IMAD.WIDE R20, R91, 0x2, RZ ;  /* 0x000000025b147825 */ /* 0x000fe200078e02ff */
[----:B------:R-:W-:Y:S02]  /*1960*/  LOP3.LUT R91, R65, R49, RZ, 0xfc, !PT ;  /* 0x00000031415b7212 */ /* 0x000fe400078efcff */
[----:B------:R-:W-:Y:S01]  /*1970*/  HMMA.16816.F32.BF16 R48, R24, R58, R52 ;  /* 0x0000003a1830723c */ /* 0x000fe20000041834 */
[----:B------:R-:W-:Y:S01]  /*1980*/  IADD3 R106, P0, R106, c[0x0][0x168], RZ ;  /* 0x00005a006a6a7a10 */ /* 0x000fe20007f1e0ff */
[----:B------:R-:W-:Y:S01]  /*1990*/  IMAD.SHL.U32 R86, R86, 0x2, RZ ;  /* 0x0000000256567824 */ /* 0x000fe200078e00ff */
[----:B------:R-:W-:Y:S01]  /*19a0*/  IADD3 R104, P1, R104, c[0x0][0x168], RZ ;  /* 0x00005a0068687a10 */ /* 0x000fe20007f3e0ff */
[----:B------:R-:W-:Y:S01]  /*19b0*/  IMAD.SHL.U32 R84, R84, 0x2, RZ ;  /* 0x0000000254547824 */ /* 0x000fe200078e00ff */
[----:B------:R-:W-:Y:S02]  /*19c0*/  IADD3 R100, P3, R100, c[0x0][0x168], RZ ;  /* 0x00005a0064647a10 */ /* 0x000fe40007f7e0ff */
[----:B------:R-:W-:Y:S01]  /*19d0*/  IMAD.WIDE R24, R71, 0x2, RZ ;  /* 0x0000000247187825 */ /* 0x000fe200078e02ff */
[----:B------:R-:W-:Y:S01]  /*19e0*/  IADD3 R98, P6, R98, c[0x0][0x160], RZ ;  /* 0x0000580062627a10 */ /* 0x000fe20007fde0ff */
[----:B-1----:R-:W-:Y:S01]  /*19f0*/  HMMA.16816.F32.BF16 R56, R28, R36, R60 ;  /* 0x000000241c38723c */ /* 0x002fe2000004183c */
[----:B------:R-:W-:-:S02]  /*1a00*/  LOP3.LUT R94, R64, R20, RZ, 0xfc, !PT ;  /* 0x00000014405e7212 */ /* 0x000fc400078efcff */
[C---:B------:R-:W-:Y:S02]  /*1a10*/  LOP3.LUT R90, R64.reuse, R24, RZ, 0xfc, !PT ;  /* 0x00000018405a7212 */ /* 0x040fe400078efcff */
[----:B------:R-:W-:Y:S01]  /*1a20*/  LOP3.LUT R52, R65, R25, RZ, 0xfc, !PT ;  /* 0x0000001941347212 */ /* 0x000fe200078efcff */
[----:B------:R-:W-:Y:S01]  /*1a30*/  IMAD.WIDE R24, R69, 0x2, RZ ;  /* 0x0000000245187825 */ /* 0x000fe200078e02ff */
[C---:B------:R-:W-:Y:S01]  /*1a40*/  LOP3.LUT R92, R64.reuse, R22, RZ, 0xfc, !PT ;  /* 0x00000016405c7212 */ /* 0x040fe200078efcff */
[----:B--2---:R-:W-:Y:S01]  /*1a50*/  HMMA.16816.F32.BF16 R32, R28, R44, R32 ;  /* 0x0000002c1c20723c */ /* 0x004fe20000041820 */
[----:B------:R-:W-:Y:S01]  /*1a60*/  LOP3.LUT R26, R65, R21, RZ, 0xfc, !PT ;  /* 0x00000015411a7212 */ /* 0x000fe200078efcff */
[----:B------:R-:W-:Y:S01]  /*1a70*/  IMAD.WIDE R20, R85, 0x2, RZ ;  /* 0x0000000255147825 */ /* 0x000fe200078e02ff */
[----:B------:R-:W-:Y:S01]  /*1a80*/  LOP3.LUT R69, R64, R24, RZ, 0xfc, !PT ;  /* 0x0000001840457212 */ /* 0x000fe200078efcff */
[----:B------:R-:W-:Y:S01]  /*1a90*/  LDSM.16.M88.4 R28, [R84+0x2000] ;  /* 0x00200000541c783b */ /* 0x000fe20000000200 */
[C---:B------:R-:W-:Y:S01]  /*1aa0*/  LOP3.LUT R27, R65.reuse, R23, RZ, 0xfc, !PT ;  /* 0x00000017411b7212 */ /* 0x040fe200078efcff */
[----:B------:R-:W-:Y:S01]  /*1ab0*/  IMAD.SHL.U32 R85, R66, 0x2, RZ ;  /* 0x0000000242557824 */ /* 0x000fe200078e00ff */
[----:B------:R-:W-:Y:S01]  /*1ac0*/  LOP3.LUT R24, R65, R25, RZ, 0xfc, !PT ;  /* 0x0000001941187212 */ /* 0x000fe200078efcff */
[----:B------:R-:W-:Y:S01]  /*1ad0*/  IMAD.WIDE R22, R87, 0x2, RZ ;  /* 0x0000000257167825 */ /* 0x000fe200078e02ff */
[----:B------:R-:W-:-:S02]  /*1ae0*/  IADD3.X R107, R67, c[0x0][0x16c], RZ, P0, !PT ;  /* 0x00005b00436b7a10 */ /* 0x000fc400007fe4ff */
[----:B------:R-:W-:Y:S02]  /*1af0*/  IADD3.X R105, R68, c[0x0][0x16c], RZ, P1, !PT ;  /* 0x00005b0044697a10 */ /* 0x000fe40000ffe4ff */
[----:B------:R-:W-:Y:S02]  /*1b00*/  IADD3.X R101, R88, c[0x0][0x16c], RZ, P3, !PT ;  /* 0x00005b0058657a10 */ /* 0x000fe40001ffe4ff */
[----:B------:R-:W-:Y:S02]  /*1b10*/  IADD3 R96, P5, R96, c[0x0][0x160], RZ ;  /* 0x0000580060607a10 */ /* 0x000fe40007fbe0ff */
[----:B------:R-:W-:Y:S02]  /*1b20*/  IADD3.X R99, R89, c[0x0][0x164], RZ, P6, !PT ;  /* 0x0000590059637a10 */ /* 0x000fe400037fe4ff */
[----:B------:R-:W-:Y:S02]  /*1b30*/  IADD3 R94, P4, R94, c[0x0][0x160], RZ ;  /* 0x000058005e5e7a10 */ /* 0x000fe40007f9e0ff */
[----:B------:R-:W-:-:S02]  /*1b40*/  IADD3 R92, P3, R92, c[0x0][0x160], RZ ;  /* 0x000058005c5c7a10 */ /* 0x000fc40007f7e0ff */
[----:B------:R-:W-:Y:S02]  /*1b50*/  IADD3 R90, P0, R90, c[0x0][0x160], RZ ;  /* 0x000058005a5a7a10 */ /* 0x000fe40007f1e0ff */
[----:B------:R-:W-:Y:S02]  /*1b60*/  IADD3 R68, P6, R69, c[0x0][0x160], RZ ;  /* 0x0000580045447a10 */ /* 0x000fe40007fde0ff */
[----:B------:R-:W-:Y:S02]  /*1b70*/  IADD3.X R97, R91, c[0x0][0x164], RZ, P5, !PT ;  /* 0x000059005b617a10 */ /* 0x000fe40002ffe4ff */
[----:B------:R-:W-:Y:S02]  /*1b80*/  IADD3.X R95, R26, c[0x0][0x164], RZ, P4, !PT ;  /* 0x000059001a5f7a10 */ /* 0x000fe400027fe4ff */
[----:B------:R-:W-:Y:S02]  /*1b90*/  IADD3.X R93, R27, c[0x0][0x164], RZ, P3, !PT ;  /* 0x000059001b5d7a10 */ /* 0x000fe40001ffe4ff */
[----:B------:R-:W-:-:S02]  /*1ba0*/  IADD3.X R69, R24, c[0x0][0x164], RZ, P6, !PT ;  /* 0x0000590018457a10 */ /* 0x000fc400037fe4ff */
[----:B------:R-:W-:Y:S01]  /*1bb0*/  IADD3.X R91, R52, c[0x0][0x164], RZ, P0, !PT ;  /* 0x00005900345b7a10 */ /* 0x000fe200007fe4ff */
[----:B------:R-:W1:Y:S01]  /*1bc0*/  LDSM.16.M88.4 R24, [R86] ;  /* 0x000000005618783b */ /* 0x000e620000000200 */
[----:B------:R-:W-:Y:S02]  /*1bd0*/  IADD3 R102, P2, R102, c[0x0][0x168], RZ ;  /* 0x00005a0066667a10 */ /* 0x000fe40007f5e0ff */
[C---:B------:R-:W-:Y:S01]  /*1be0*/  LOP3.LUT R71, R64.reuse, R22, RZ, 0xfc, !PT ;  /* 0x0000001640477212 */ /* 0x040fe200078efcff */
[----:B------:R-:W2:Y:S01]  /*1bf0*/  LDSM.16.M88.4 R52, [R85+0x2000] ;  /* 0x002000005534783b */ /* 0x000ea20000000200 */
[----:B------:R-:W-:Y:S02]  /*1c00*/  LOP3.LUT R20, R64, R20, RZ, 0xfc, !PT ;  /* 0x0000001440147212 */ /* 0x000fe400078efcff */
[----:B------:R-:W-:Y:S01]  /*1c10*/  IADD3.X R103, R70, c[0x0][0x16c], RZ, P2, !PT ;  /* 0x00005b0046677a10 */ /* 0x000fe200017fe4ff */
[----:B------:R-:W-:Y:S01]  /*1c20*/  BAR.SYNC.DEFER_BLOCKING 0x0 ;  /* 0x0000000000007b1d */ /* 0x000fe20000010000 */
[----:B------:R-:W-:-:S02]  /*1c30*/  LOP3.LUT R22, R65, R23, RZ, 0xfc, !PT ;  /* 0x0000001741167212 */ /* 0x000fc400078efcff */
[----:B------:R-:W-:Y:S02]  /*1c40*/  IADD3 R70, P2, R71, c[0x0][0x160], RZ ;  /* 0x0000580047467a10 */ /* 0x000fe40007f5e0ff */
[----:B------:R-:W-:Y:S02]  /*1c50*/  LOP3.LUT R21, R65, R21, RZ, 0xfc, !PT ;  /* 0x0000001541157212 */ /* 0x000fe400078efcff */
[----:B------:R-:W-:Y:S02]  /*1c60*/  IADD3 R88, P1, R20, c[0x0][0x160], RZ ;  /* 0x0000580014587a10 */ /* 0x000fe40007f3e0ff */
[----:B------:R-:W-:Y:S02]  /*1c70*/  IADD3.X R71, R22, c[0x0][0x164], RZ, P2, !PT ;  /* 0x0000590016477a10 */ /* 0x000fe400017fe4ff */
[----:B------:R-:W-:Y:S02]  /*1c80*/  IADD3.X R89, R21, c[0x0][0x164], RZ, P1, !PT ;  /* 0x0000590015597a10 */ /* 0x000fe40000ffe4ff */
[----:B------:R-:W-:-:S02]  /*1c90*/  IADD3 R108, P3, R68, 0x1000, RZ ;  /* 0x00001000446c7810 */ /* 0x000fc40007f7e0ff */
[----:B------:R-:W-:-:S03]  /*1ca0*/  IADD3 R110, P2, R70, 0x1000, RZ ;  /* 0x00001000466e7810 */ /* 0x000fc60007f5e0ff */
[----:B------:R-:W-:Y:S02]  /*1cb0*/  IMAD.X R109, RZ, RZ, R69, P3 ;  /* 0x000000ffff6d7224 */ /* 0x000fe400018e0645 */
[----:B------:R-:W-:Y:S01]  /*1cc0*/  IMAD.X R111, RZ, RZ, R71, P2 ;  /* 0x000000ffff6f7224 */ /* 0x000fe200010e0647 */
[----:B------:R-:W-:Y:S01]  /*1cd0*/  @!PT LDS RZ, [RZ] ;  /* 0x00000000fffff984 */ /* 0x000fe20000000800 */
[----:B------:R-:W-:Y:S01]  /*1ce0*/  @!PT LDS RZ, [RZ] ;  /* 0x00000000fffff984 */ /* 0x000fe20000000800 */
[----:B------:R-:W-:Y:S01]  /*1cf0*/  @!PT LDS RZ, [RZ] ;  /* 0x00000000fffff984 */ /* 0x000fe20000000800 */
[----:B------:R3:W-:Y:S04]  /*1d00*/  LDGSTS.E.BYPASS.128 [R12], [R68.64+0x400] ;  /* 0x00000400440c7fae */ /* 0x0007e8000b901c44 */
[----:B------:R3:W-:Y:S04]  /*1d10*/  LDGSTS.E.BYPASS.128 [R12+0x800], [R70.64+0x400] ;  /* 0x00800400460c7fae */ /* 0x0007e8000b901c44 */
[----:B------:R4:W-:Y:S01]  /*1d20*/  LDGSTS.E.BYPASS.128 [R12+0x1000], [R88.64+0x400] ;  /* 0x01000400580c7fae */ /* 0x0009e2000b901c44 */
[----:B-1----:R-:W-:Y:S03]  /*1d30*/  HMMA.16816.F32.BF16 R56, R24, R38, R56 ;  /* 0x000000261838723c */ /* 0x002fe60000041838 */
[----:B------:R1:W-:Y:S04]  /*1d40*/  LDGSTS.E.BYPASS.128 [R12+0x1800], [R90.64+0x400] ;  /* 0x018004005a0c7fae */ /* 0x0003e8000b901c44 */
[----:B------:R1:W-:Y:S01]  /*1d50*/  LDGSTS.E.BYPASS.128 [R12+0x2000], [R92.64+0x400] ;  /* 0x020004005c0c7fae */ /* 0x0003e2000b901c44 */
[C---:B--2---:R-:W-:Y:S03]  /*1d60*/  HMMA.16816.F32.BF16 R20, R52.reuse, R36, R40 ;  /* 0x000000243414723c */ /* 0x044fe60000041828 */
[----:B------:R2:W-:Y:S04]  /*1d70*/  LDGSTS.E.BYPASS.128 [R12+0x2800], [R94.64+0x400] ;  /* 0x028004005e0c7fae */ /* 0x0005e8000b901c44 */
[----:B------:R1:W-:Y:S01]  /*1d80*/  LDGSTS.E.BYPASS.128 [R12+0x3000], [R96.64+0x400] ;  /* 0x03000400600c7fae */ /* 0x0003e2000b901c44 */
[----:B------:R-:W-:Y:S03]  /*1d90*/  HMMA.16816.F32.BF16 R48, R52, R44, R48 ;  /* 0x0000002c3430723c */ /* 0x000fe60000041830 */
[----:B------:R1:W-:Y:S04]  /*1da0*/  LDGSTS.E.BYPASS.128 [R12+0x3800], [R98.64+0x400] ;  /* 0x03800400620c7fae */ /* 0x0003e8000b901c44 */
[----:B------:R-:W0:Y:S01]  /*1db0*/  LDGDEPBAR ;  /* 0x00000000000079af */ /* 0x000e220000000000 */
[----:B------:R-:W-:Y:S03]  /*1dc0*/  HMMA.16816.F32.BF16 R32, R24, R46, R32 ;  /* 0x0000002e1820723c */ /* 0x000fe60000041820 */
[----:B------:R1:W-:Y:S04]  /*1dd0*/  LDGSTS.E.BYPASS.128 [R12+0x10000], [R100.64+0x400] ;  /* 0x10000400640c7fae */ /* 0x0003e8000b901c44 */
[----:B------:R1:W-:Y:S01]  /*1de0*/  LDGSTS.E.BYPASS.128 [R12+0x10800], [R102.64+0x400] ;  /* 0x10800400660c7fae */ /* 0x0003e2000b901c44 */
[C---:B------:R-:W-:Y:S03]  /*1df0*/  HMMA.16816.F32.BF16 R20, R28.reuse, R38, R20 ;  /* 0x000000261c14723c */ /* 0x040fe60000041814 */
[----:B------:R1:W-:Y:S04]  /*1e00*/  LDGSTS.E.BYPASS.128 [R12+0x11000], [R104.64+0x400] ;  /* 0x11000400680c7fae */ /* 0x0003e8000b901c44 */
[----:B------:R1:W-:Y:S01]  /*1e10*/  LDGSTS.E.BYPASS.128 [R12+0x11800], [R106.64+0x400] ;  /* 0x118004006a0c7fae */ /* 0x0003e2000b901c44 */
[----:B------:R-:W-:Y:S03]  /*1e20*/  HMMA.16816.F32.BF16 R44, R28, R46, R48 ;  /* 0x0000002e1c2c723c */ /* 0x000fe60000041830 */
[----:B------:R-:W0:Y:S01]  /*1e30*/  LDGDEPBAR ;  /* 0x00000000000079af */ /* 0x000e220000000000 */
[----:B------:R-:W-:-:S04]  /*1e40*/  DEPBAR.LE SB0, 0x6 ;  /* 0x000081800000791a */ /* 0x000fc80000000000 */
[----:B------:R-:W-:Y:S06]  /*1e50*/  BAR.SYNC.DEFER_BLOCKING 0x0 ;  /* 0x0000000000007b1d */ /* 0x000fec0000010000 */
[----:B------:R-:W-:Y:S04]  /*1e60*/  LDSM.16.M88.4 R24, [R9+0x4000] ;  /* 0x004000000918783b */ /* 0x000fe80000000200 */
[----:B------:R-:W1:Y:S04]  /*1e70*/  LDSM.16.M88.4 R52, [R11+0x12000] ;  /* 0x012000000b34783b */ /* 0x000e680000000200 */
[----:B------:R-:W2:Y:S04]  /*1e80*/  LDSM.16.M88.4 R40, [R18+0x13000] ;  /* 0x013000001228783b */ /* 0x000ea80000000200 */
[----:B------:R-:W2:Y:S04]  /*1e90*/  LDSM.16.M88.4 R36, [R14+0x6000] ;  /* 0x006000000e24783b */ /* 0x000ea80000000200 */
[----:B------:R-:W3:Y:S04]  /*1ea0*/  LDSM.16.M88.4 R28, [R10+0x4000] ;  /* 0x004000000a1c783b */ /* 0x000ee80000000200 */
[----:B------:R-:W-:Y:S01]  /*1eb0*/  LDSM.16.M88.4 R48, [R17+0x12000] ;  /* 0x012000001130783b */ /* 0x000fe20000000200 */
[C---:B-1----:R-:W-:Y:S08]  /*1ec0*/  HMMA.16816.F32.BF16 R56, R24.reuse, R52, R56 ;  /* 0x000000341838723c */ /* 0x042ff00000041838 */
[----:B--2---:R-:W-:Y:S01]  /*1ed0*/  HMMA.16816.F32.BF16 R32, R24, R40, R32 ;  /* 0x000000281820723c */ /* 0x004fe20000041820 */
[----:B------:R-:W1:Y:S07]  /*1ee0*/  LDSM.16.M88.4 R24, [R16+0x6000] ;  /* 0x006000001018783b */ /* 0x000e6e0000000200 */
[----:B------:R-:W-:Y:S08]  /*1ef0*/  HMMA.16816.F32.BF16 R20, R36, R52, R20 ;  /* 0x000000342414723c */ /* 0x000ff00000041814 */
[----:B---3--:R-:W-:Y:S08]  /*1f00*/  HMMA.16816.F32.BF16 R56, R28, R54, R56 ;  /* 0x000000361c38723c */ /* 0x008ff00000041838 */
[----:B------:R-:W-:Y:S01]  /*1f10*/  HMMA.16816.F32.BF16 R44, R36, R40, R44 ;  /* 0x00000028242c723c */ /* 0x000fe2000004182c */
[----:B------:R-:W2:Y:S07]  /*1f20*/  LDSM.16.M88.4 R36, [R72+0x6000] ;  /* 0x006000004824783b */ /* 0x000eae0000000200 */
[----:B------:R-:W-:Y:S01]  /*1f30*/  HMMA.16816.F32.BF16 R32, R28, R42, R32 ;  /* 0x0000002a1c20723c */ /* 0x000fe20000041820 */
[----:B------:R-:W3:Y:S07]  /*1f40*/  LDSM.16.M88.4 R28, [R13+0x13000] ;  /* 0x013000000d1c783b */ /* 0x000eee0000000200 */
[C---:B-1----:R-:W-:Y:S01]  /*1f50*/  HMMA.16816.F32.BF16 R52, R24.reuse, R54, R20 ;  /* 0x000000361834723c */ /* 0x042fe20000041814 */
[----:B------:R-:W1:Y:S07]  /*1f60*/  LDSM.16.M88.4 R20, [R15+0x4000] ;  /* 0x004000000f14783b */ /* 0x000e6e0000000200 */
[----:B------:R-:W-:Y:S01]  /*1f70*/  HMMA.16816.F32.BF16 R40, R24, R42, R44 ;  /* 0x0000002a1828723c */ /* 0x000fe2000004182c */
[----:B------:R-:W4:Y:S04]  /*1f80*/  LDSM.16.M88.4 R24, [R73+0x4000] ;  /* 0x004000004918783b */ /* 0x000f280000000200 */
[----:B------:R-:W-:Y:S11]  /*1f90*/  LDSM.16.M88.4 R44, [R76+0x12000] ;  /* 0x012000004c2c783b */ /* 0x000ff60000000200 */
[C---:B--2---:R-:W-:Y:S08]  /*1fa0*/  HMMA.16816.F32.BF16 R52, R36.reuse, R48, R52 ;  /* 0x000000302434723c */ /* 0x044ff00000041834 */
[----:B---3--:R-:W-:Y:S01]  /*1fb0*/  HMMA.16816.F32.BF16 R36, R36, R28, R40 ;  /* 0x0000001c2424723c */ /* 0x008fe20000041828 */
[----:B------:R-:W-:Y:S07]  /*1fc0*/  LDSM.16.M88.4 R40, [R75+0x13000] ;  /* 0x013000004b28783b */ /* 0x000fee0000000200 */
[C---:B-1----:R-:W-:Y:S08]  /*1fd0*/  HMMA.16816.F32.BF16 R56, R20.reuse, R48, R56 ;  /* 0x000000301438723c */ /* 0x042ff00000041838 */
[----:B------:R-:W-:Y:S01]  /*1fe0*/  HMMA.16816.F32.BF16 R32, R20, R28, R32 ;  /* 0x0000001c1420723c */ /* 0x000fe20000041820 */
[----:B------:R-:W1:-:S15]  /*1ff0*/  LDSM.16.M88.4 R20, [R74+0x6000] ;  /* 0x006000004a14783b */ /* 0x000e5e0000000200 */
[C---:B----4-:R-:W-:Y:S08]  /*2000*/  HMMA.16816.F32.BF16 R56, R24.reuse, R50, R56 ;  /* 0x000000321838723c */ /* 0x050ff00000041838 */
[-C--:B------:R-:W-:Y:S01]  /*2010*/  HMMA.16816.F32.BF16 R24, R24, R30.reuse, R32 ;  /* 0x0000001e1818723c */ /* 0x080fe20000041820 */
[----:B------:R-:W2:Y:S07]  /*2020*/  LDSM.16.M88.4 R32, [R77+0x4000] ;  /* 0x004000004d20783b */ /* 0x000eae0000000200 */
[C---:B-1----:R-:W-:Y:S01]  /*2030*/  HMMA.16816.F32.BF16 R28, R20.reuse, R30, R36 ;  /* 0x0000001e141c723c */ /* 0x042fe20000041824 */
[----:B------:R-:W1:Y:S07]  /*2040*/  LDSM.16.M88.4 R36, [R79+0x4000] ;  /* 0x004000004f24783b */ /* 0x000e6e0000000200 */
[----:B------:R-:W-:Y:S01]  /*2050*/  HMMA.16816.F32.BF16 R48, R20, R50, R52 ;  /* 0x000000321430723c */ /* 0x000fe20000041834 */
[----:B------:R-:W3:Y:S04]  /*2060*/  LDSM.16.M88.4 R20, [R78+0x6000] ;  /* 0x006000004e14783b */ /* 0x000ee80000000200 */
[----:B------:R-:W4:Y:S03]  /*2070*/  LDSM.16.M88.4 R52, [R80+0x6000] ;  /* 0x006000005034783b */ /* 0x000f260000000200 */
[C---:B--2---:R-:W-:Y:S08]  /*2080*/  HMMA.16816.F32.BF16 R56, R32.reuse, R44, R56 ;  /* 0x0000002c2038723c */ /* 0x044ff00000041838 */
[----:B------:R-:W-:-:S15]  /*2090*/  HMMA.16816.F32.BF16 R24, R32, R40, R24 ;  /* 0x000000282018723c */ /* 0x000fde0000041818 */
[----:B------:R-:W-:-:S01]  /*20a0*/  NOP ;  /* 0x0000000000007918 */ /* 0x000fc20000000000 */
[----:B-1----:R-:W-:Y:S08]  /*20b0*/  HMMA.16816.F32.BF16 R56, R36, R46, R56 ;  /* 0x0000002e2438723c */ /* 0x002ff00000041838 */
[C---:B---3--:R-:W-:Y:S01]  /*20c0*/  HMMA.16816.F32.BF16 R32, R20.reuse, R44, R48 ;  /* 0x0000002c1420723c */ /* 0x048fe20000041830 */
[----:B------:R-:W-:Y:S07]  /*20d0*/  LDSM.16.M88.4 R48, [R83+0x13000] ;  /* 0x013000005330783b */ /* 0x000fee0000000200 */
[----:B------:R-:W-:Y:S01]  /*20e0*/  HMMA.16816.F32.BF16 R28, R20, R40, R28 ;  /* 0x00000028141c723c */ /* 0x000fe2000004181c */
[----:B------:R-:W-:Y:S07]  /*20f0*/  LDSM.16.M88.4 R20, [R81+0x12000] ;  /* 0x012000005114783b */ /* 0x000fee0000000200 */
[----:B------:R-:W-:Y:S01]  /*2100*/  HMMA.16816.F32.BF16 R36, R36, R42, R24 ;  /* 0x0000002a2424723c */ /* 0x000fe20000041818 */
[----:B------:R-:W1:Y:S07]  /*2110*/  LDSM.16.M88.4 R24, [R82+0x4000] ;  /* 0x004000005218783b */ /* 0x000e6e0000000200 */
[C---:B----4-:R-:W-:Y:S01]  /*2120*/  HMMA.16816.F32.BF16 R44, R52.reuse, R46, R32 ;  /* 0x0000002e342c723c */ /* 0x050fe20000041820 */
[----:B------:R-:W-:Y:S07]  /*2130*/  LDSM.16.M88.4 R32, [R84+0x6000] ;  /* 0x006000005420783b */ /* 0x000fee0000000200 */
[----:B------:R-:W-:Y:S01]  /*2140*/  HMMA.16816.F32.BF16 R40, R52, R42, R28 ;  /* 0x0000002a3428723c */ /* 0x000fe2000004181c */
[----:B------:R-:W2:Y:S07]  /*2150*/  LDSM.16.M88.4 R28, [R85+0x6000] ;  /* 0x00600000551c783b */ /* 0x000eae0000000200 */
[C---:B-1----:R-:W-:Y:S08]  /*2160*/  HMMA.16816.F32.BF16 R56, R24.reuse, R20, R56 ;  /* 0x000000141838723c */ /* 0x042ff00000041838 */
[----:B------:R-:W-:Y:S01]  /*2170*/  HMMA.16816.F32.BF16 R36, R24, R48, R36 ;  /* 0x000000301824723c */ /* 0x000fe20000041824 */
[----:B------:R-:W1:Y:S04]  /*2180*/  LDSM.16.M88.4 R24, [R86+0x4000] ;  /* 0x004000005618783b */ /* 0x000e680000000200 */
[----:B------:R-:W-:Y:S03]  /*2190*/  BAR.SYNC.DEFER_BLOCKING 0x0 ;  /* 0x0000000000007b1d */ /* 0x000fe60000010000 */
[C---:B--2---:R-:W-:Y:S08]  /*21a0*/  HMMA.16816.F32.BF16 R44, R28.reuse, R20, R44 ;  /* 0x000000141c2c723c */ /* 0x044ff0000004182c */
[----:B------:R-:W-:Y:S01]  /*21b0*/  HMMA.16816.F32.BF16 R40, R28, R48, R40 ;  /* 0x000000301c28723c */ /* 0x000fe20000041828 */
[----:B------:R-:W-:Y:S01]  /*21c0*/  @!PT LDS RZ, [RZ] ;  /* 0x00000000fffff984 */ /* 0x000fe20000000800 */
[----:B------:R-:W-:Y:S01]  /*21d0*/  @!PT LDS RZ, [RZ] ;  /* 0x00000000fffff984 */ /* 0x000fe20000000800 */
[----:B------:R-:W-:Y:S01]  /*21e0*/  @!PT LDS RZ, [RZ] ;  /* 0x00000000fffff984 */ /* 0x000fe20000000800 */
[----:B------:R2:W-:Y:S04]  /*21f0*/  LDGSTS.E.BYPASS.128 [R12+0x4000], [R68.64+0x500] ;  /* 0x04000500440c7fae */ /* 0x0005e8000b901c44 */
[----:B------:R2:W-:Y:S04]  /*2200*/  LDGSTS.E.BYPASS.128 [R12+0x4800], [R70.64+0x500] ;  /* 0x04800500460c7fae */ /* 0x0005e8000b901c44 */
[----:B------:R3:W-:Y:S04]  /*2210*/  LDGSTS.E.BYPASS.128 [R12+0x5000], [R88.64+0x500] ;  /* 0x05000500580c7fae */ /* 0x0007e8000b901c44 */
[----:B------:R4:W-:Y:S01]  /*2220*/  LDGSTS.E.BYPASS.128 [R12+0x5800], [R90.64+0x500] ;  /* 0x058005005a0c7fae */ /* 0x0009e2000b901c44 */
[C---:B-1----:R-:W-:Y:S03]  /*2230*/  HMMA.16816.F32.BF16 R56, R24.reuse, R22, R56 ;  /* 0x000000161838723c */ /* 0x042fe60000041838 */
[----:B------:R1:W-:Y:S04]  /*2240*/  LDGSTS.E.BYPASS.128 [R12+0x6000], [R92.64+0x500] ;  /* 0x060005005c0c7fae */ /* 0x0003e8000b901c44 */
[----:B------:R1:W-:Y:S01]  /*2250*/  LDGSTS.E.BYPASS.128 [R12+0x6800], [R94.64+0x500] ;  /* 0x068005005e0c7fae */ /* 0x0003e2000b901c44 */
[----:B------:R-:W-:Y:S03]  /*2260*/  HMMA.16816.F32.BF16 R36, R24, R50, R36 ;  /* 0x000000321824723c */ /* 0x000fe60000041824 */
[----:B------:R1:W-:Y:S04]  /*2270*/  LDGSTS.E.BYPASS.128 [R12+0x7000], [R96.64+0x500] ;  /* 0x07000500600c7fae */ /* 0x0003e8000b901c44 */
[----:B------:R1:W-:Y:S01]  /*2280*/  LDGSTS.E.BYPASS.128 [R12+0x7800], [R98.64+0x500] ;  /* 0x07800500620c7fae */ /* 0x0003e2000b901c44 */
[C---:B------:R-:W-:Y:S03]  /*2290*/  HMMA.16816.F32.BF16 R20, R32.reuse, R22, R44 ;  /* 0x000000162014723c */ /* 0x040fe6000004182c */
[----:B------:R-:W0:Y:S04]  /*22a0*/  LDGDEPBAR ;  /* 0x00000000000079af */ /* 0x000e280000000000 */
[----:B------:R1:W-:Y:S01]  /*22b0*/  LDGSTS.E.BYPASS.128 [R12+0x12000], [R100.64+0x500] ;  /* 0x12000500640c7fae */ /* 0x0003e2000b901c44 */
[----:B------:R-:W-:Y:S03]  /*22c0*/  HMMA.16816.F32.BF16 R48, R32, R50, R40 ;  /* 0x000000322030723c */ /* 0x000fe60000041828 */
[----:B------:R1:W-:Y:S04]  /*22d0*/  LDGSTS.E.BYPASS.128 [R12+0x12800], [R102.64+0x500] ;  /* 0x12800500660c7fae */ /* 0x0003e8000b901c44 */
[----:B------:R1:W-:Y:S04]  /*22e0*/  LDGSTS.E.BYPASS.128 [R12+0x13000], [R104.64+0x500] ;  /* 0x13000500680c7fae */ /* 0x0003e8000b901c44 */
[----:B------:R1:W-:Y:S04]  /*22f0*/  LDGSTS.E.BYPASS.128 [R12+0x13800], [R106.64+0x500] ;  /* 0x138005006a0c7fae */ /* 0x0003e8000b901c44 */
[----:B------:R-:W0:Y:S01]  /*2300*/  LDGDEPBAR ;  /* 0x00000000000079af */ /* 0x000e220000000000 */
[----:B------:R-:W-:-:S04]  /*2310*/  DEPBAR.LE SB0, 0x6 ;  /* 0x000081800000791a */ /* 0x000fc80000000000 */
[----:B------:R-:W-:Y:S06]  /*2320*/  BAR.SYNC.DEFER_BLOCKING 0x0 ;  /* 0x0000000000007b1d */ /* 0x000fec0000010000 */
[----:B------:R-:W-:Y:S04]  /*2330*/  LDSM.16.M88.4 R28, [R9+0x8000] ;  /* 0x00800000091c783b */ /* 0x000fe80000000200 */
[----:B------:R-:W1:Y:S04]  /*2340*/  LDSM.16.M88.4 R52, [R11+0x14000] ;  /* 0x014000000b34783b */ /* 0x000e680000000200 */
[----:B------:R-:W2:Y:S04]  /*2350*/  LDSM.16.M88.4 R24, [R18+0x15000] ;  /* 0x015000001218783b */ /* 0x000ea80000000200 */
[----:B------:R-:W2:Y:S04]  /*2360*/  LDSM.16.M88.4 R32, [R14+0xa000] ;  /* 0x00a000000e20783b */ /* 0x000ea80000000200 */
[----:B------:R-:W-:Y:S04]  /*2370*/  LDSM.16.M88.4 R40, [R16+0xa000] ;  /* 0x00a000001028783b */ /* 0x000fe80000000200 */
[----:B------:R-:W-:Y:S01]  /*2380*/  LDSM.16.M88.4 R44, [R17+0x14000] ;  /* 0x01400000112c783b */ /* 0x000fe20000000200 */
[C---:B-1----:R-:W-:Y:S08]  /*2390*/  HMMA.16816.F32.BF16 R56, R28.reuse, R52, R56 ;  /* 0x000000341c38723c */ /* 0x042ff00000041838 */
[----:B--2---:R-:W-:Y:S01]  /*23a0*/  HMMA.16816.F32.BF16 R36, R28, R24, R36 ;  /* 0x000000181c24723c */ /* 0x004fe20000041824 */
[----:B------:R-:W1:Y:S07]  /*23b0*/  LDSM.16.M88.4 R28, [R10+0x8000] ;  /* 0x008000000a1c783b */ /* 0x000e6e0000000200 */
[C---:B------:R-:W-:Y:S08]  /*23c0*/  HMMA.16816.F32.BF16 R20, R32.reuse, R52, R20 ;  /* 0x000000342014723c */ /* 0x040ff00000041814 */
[----:B------:R-:W-:Y:S01]  /*23d0*/  HMMA.16816.F32.BF16 R48, R32, R24, R48 ;  /* 0x000000182030723c */ /* 0x000fe20000041830 */
[----:B------:R-:W-:Y:S07]  /*23e0*/  LDSM.16.M88.4 R32, [R13+0x15000] ;  /* 0x015000000d20783b */ /* 0x000fee0000000200 */
[-C--:B-1----:R-:W-:Y:S08]  /*23f0*/  HMMA.16816.F32.BF16 R56, R28, R54.reuse, R56 ;  /* 0x000000361c38723c */ /* 0x082ff00000041838 */
[----:B------:R-:W-:Y:S01]  /*2400*/  HMMA.16816.F32.BF16 R52, R40, R54, R20 ;  /* 0x000000362834723c */ /* 0x000fe20000041814 */
[----:B------:R-:W1:Y:S07]  /*2410*/  LDSM.16.M88.4 R20, [R15+0x8000] ;  /* 0x008000000f14783b */ /* 0x000e6e0000000200 */
[-C--:B------:R-:W-:Y:S01]  /*2420*/  HMMA.16816.F32.BF16 R36, R28, R26.reuse, R36 ;  /* 0x0000001a1c24723c */ /* 0x080fe20000041824 */
[----:B------:R-:W2:Y:S07]  /*2430*/  LDSM.16.M88.4 R28, [R72+0xa000] ;  /* 0x00a00000481c783b */ /* 0x000eae0000000200 */
[----:B------:R-:W-:Y:S01]  /*2440*/  HMMA.16816.F32.BF16 R40, R40, R26, R48 ;  /* 0x0000001a2828723c */ /* 0x000fe20000041830 */
[----:B------:R-:W2:Y:S04]  /*2450*/  LDSM.16.M88.4 R24, [R73+0x8000] ;  /* 0x008000004918783b */ /* 0x000ea80000000200 */
[----:B------:R-:W-:Y:S03]  /*2460*/  LDSM.16.M88.4 R48, [R76+0x14000] ;  /* 0x014000004c30783b */ /* 0x000fe60000000200 */
[C---:B-1----:R-:W-:Y:S08]  /*2470*/  HMMA.16816.F32.BF16 R56, R20.reuse, R44, R56 ;  /* 0x0000002c1438723c */ /* 0x042ff00000041838 */
[----:B------:R-:W-:Y:S01]  /*2480*/  HMMA.16816.F32.BF16 R36, R20, R32, R36 ;  /* 0x000000201424723c */ /* 0x000fe20000041824 */
[----:B------:R-:W1:Y:S07]  /*2490*/  LDSM.16.M88.4 R20, [R74+0xa000] ;  /* 0x00a000004a14783b */ /* 0x000e6e0000000200 */
[----:B--2---:R-:W-:Y:S08]  /*24a0*/  HMMA.16816.F32.BF16 R52, R28, R44, R52 ;  /* 0x0000002c1c34723c */ /* 0x004ff00000041834 */
[----:B------:R-:W-:Y:S08]  /*24b0*/  HMMA.16816.F32.BF16 R56, R24, R46, R56 ;  /* 0x0000002e1838723c */ /* 0x000ff00000041838 */
[----:B------:R-:W-:Y:S01]  /*24c0*/  HMMA.16816.F32.BF16 R28, R28, R32, R40 ;  /* 0x000000201c1c723c */ /* 0x000fe20000041828 */
[----:B------:R-:W-:Y:S07]  /*24d0*/  LDSM.16.M88.4 R40, [R75+0x15000] ;  /* 0x015000004b28783b */ /* 0x000fee0000000200 */
[----:B------:R-:W-:Y:S01]  /*24e0*/  HMMA.16816.F32.BF16 R24, R24, R34, R36 ;  /* 0x000000221818723c */ /* 0x000fe20000041824 */
[----:B------:R-:W2:Y:S07]  /*24f0*/  LDSM.16.M88.4 R36, [R77+0x8000] ;  /* 0x008000004d24783b */ /* 0x000eae0000000200 */
[C---:B-1----:R-:W-:Y:S01]  /*2500*/  HMMA.16816.F32.BF16 R44, R20.reuse, R46, R52 ;  /* 0x0000002e142c723c */ /* 0x042fe20000041834 */
[----:B------:R-:W-:Y:S07]  /*2510*/  LDSM.16.M88.4 R52, [R80+0xa000] ;  /* 0x00a000005034783b */ /* 0x000fee0000000200 */
[----:B------:R-:W-:Y:S01]  /*2520*/  HMMA.16816.F32.BF16 R32, R20, R34, R28 ;  /* 0x000000221420723c */ /* 0x000fe2000004181c */
[----:B------:R-:W-:Y:S04]  /*2530*/  LDSM.16.M88.4 R28, [R79+0x8000] ;  /* 0x008000004f1c783b */ /* 0x000fe80000000200 */
[----:B------:R-:W1:Y:S03]  /*2540*/  LDSM.16.M88.4 R20, [R78+0xa000] ;  /* 0x00a000004e14783b */ /* 0x000e660000000200 */
[C---:B--2---:R-:W-:Y:S08]  /*2550*/  HMMA.16816.F32.BF16 R56, R36.reuse, R48, R56 ;  /* 0x000000302438723c */ /* 0x044ff00000041838 */
[----:B------:R-:W-:Y:S08]  /*2560*/  HMMA.16816.F32.BF16 R24, R36, R40, R24 ;  /* 0x000000282418723c */ /* 0x000ff00000041818 */
[----:B-1----:R-:W-:Y:S01]  /*2570*/  HMMA.16816.F32.BF16 R36, R20, R48, R44 ;  /* 0x000000301424723c */ /* 0x002fe2000004182c */
[----:B------:R-:W-:Y:S07]  /*2580*/  LDSM.16.M88.4 R44, [R83+0x15000] ;  /* 0x01500000532c783b */ /* 0x000fee0000000200 */
[----:B------:R-:W-:Y:S08]  /*2590*/  HMMA.16816.F32.BF16 R56, R28, R50, R56 ;  /* 0x000000321c38723c */ /* 0x000ff00000041838 */
[----:B------:R-:W-:Y:S01]  /*25a0*/  HMMA.16816.F32.BF16 R32, R20, R40, R32 ;  /* 0x000000281420723c */ /* 0x000fe20000041820 */
[----:B------:R-:W-:Y:S07]  /*25b0*/  LDSM.16.M88.4 R20, [R81+0x14000] ;  /* 0x014000005114783b */ /* 0x000fee0000000200 */
[----:B------:R-:W-:Y:S01]  /*25c0*/  HMMA.16816.F32.BF16 R28, R28, R42, R24 ;  /* 0x0000002a1c1c723c */ /* 0x000fe20000041818 */
[----:B------:R-:W1:Y:S07]  /*25d0*/  LDSM.16.M88.4 R24, [R82+0x8000] ;  /* 0x008000005218783b */ /* 0x000e6e0000000200 */
[C---:B------:R-:W-:Y:S01]  /*25e0*/  HMMA.16816.F32.BF16 R48, R52.reuse, R50, R36 ;  /* 0x000000323430723c */ /* 0x040fe20000041824 */
[----:B------:R-:W2:Y:S07]  /*25f0*/  LDSM.16.M88.4 R36, [R85+0xa000] ;  /* 0x00a000005524783b */ /* 0x000eae0000000200 */
[----:B------:R-:W-:Y:S01]  /*2600*/  HMMA.16816.F32.BF16 R40, R52, R42, R32 ;  /* 0x0000002a3428723c */ /* 0x000fe20000041820 */
[----:B------:R-:W-:Y:S07]  /*2610*/  LDSM.16.M88.4 R32, [R84+0xa000] ;  /* 0x00a000005420783b */ /* 0x000fee0000000200 */
[C---:B-1----:R-:W-:Y:S08]  /*2620*/  HMMA.16816.F32.BF16 R56, R24.reuse, R20, R56 ;  /* 0x000000141838723c */ /* 0x042ff00000041838 */
[-C--:B------:R-:W-:Y:S01]  /*2630*/  HMMA.16816.F32.BF16 R28, R24, R44.reuse, R28 ;  /* 0x0000002c181c723c */ /* 0x080fe2000004181c */
[----:B------:R-:W1:Y:S04]  /*2640*/  LDSM.16.M88.4 R24, [R86+0x8000] ;  /* 0x008000005618783b */ /* 0x000e680000000200 */
[----:B------:R-:W-:Y:S03]  /*2650*/  BAR.SYNC.DEFER_BLOCKING 0x0 ;  /* 0x0000000000007b1d */ /* 0x000fe60000010000 */
[C---:B--2---:R-:W-:Y:S08]  /*2660*/  HMMA.16816.F32.BF16 R40, R36.reuse, R44, R40 ;  /* 0x0000002c2428723c */ /* 0x044ff00000041828 */
[----:B------:R-:W-:Y:S01]  /*2670*/  HMMA.16816.F32.BF16 R48, R36, R20, R48 ;  /* 0x000000142430723c */ /* 0x000fe20000041830 */
[----:B------:R-:W-:Y:S01]  /*2680*/  @!PT LDS RZ, [RZ] ;  /* 0x00000000fffff984 */ /* 0x000fe20000000800 */
[----:B------:R-:W-:Y:S01]  /*2690*/  @!PT LDS RZ, [RZ] ;  /* 0x00000000fffff984 */ /* 0x000fe20000000800 */
[----:B------:R-:W-:Y:S01]  /*26a0*/  @!PT LDS RZ, [RZ] ;  /* 0x00000000fffff984 */ /* 0x000fe20000000800 */
[----:B------:R2:W-:Y:S04]  /*26b0*/  LDGSTS.E.BYPASS.128 [R12+0x8000], [R68.64+0x600], !PT ;  /* 0x08000600440c7fae */ /* 0x0005e8000f901c44 */
[----:B------:R2:W-:Y:S04]  /*26c0*/  LDGSTS.E.BYPASS.128 [R12+0x8800], [R70.64+0x600], !PT ;  /* 0x08800600460c7fae */ /* 0x0005e8000f901c44 */
[----:B------:R3:W-:Y:S04]  /*26d0*/  LDGSTS.E.BYPASS.128 [R12+0x9000], [R88.64+0x600], !PT ;  /* 0x09000600580c7fae */ /* 0x0007e8000f901c44 */
[----:B------:R4:W-:Y:S01]  /*26e0*/  LDGSTS.E.BYPASS.128 [R12+0x9800], [R90.64+0x600], !PT ;  /* 0x098006005a0c7fae */ /* 0x0009e2000f901c44 */
[C---:B-1----:R-:W-:Y:S03]  /*26f0*/  HMMA.16816.F32.BF16 R56, R24.reuse, R22, R56 ;  /* 0x000000161838723c */ /* 0x042fe60000041838 */
[----:B------:R1:W-:Y:S04]  /*2700*/  LDGSTS.E.BYPASS.128 [R12+0xa000], [R92.64+0x600], !PT ;  /* 0x0a0006005c0c7fae */ /* 0x0003e8000f901c44 */
[----:B------:R1:W-:Y:S01]  /*2710*/  LDGSTS.E.BYPASS.128 [R12+0xa800], [R94.64+0x600], !PT ;  /* 0x0a8006005e0c7fae */ /* 0x0003e2000f901c44 */
[-C--:B------:R-:W-:Y:S03]  /*2720*/  HMMA.16816.F32.BF16 R28, R24, R46.reuse, R28 ;  /* 0x0000002e181c723c */ /* 0x080fe6000004181c */
[----:B------:R1:W-:Y:S04]  /*2730*/  LDGSTS.E.BYPASS.128 [R12+0xb000], [R96.64+0x600], !PT ;  /* 0x0b000600600c7fae */ /* 0x0003e8000f901c44 */
[----:B------:R1:W-:Y:S01]  /*2740*/  LDGSTS.E.BYPASS.128 [R12+0xb800], [R98.64+0x600], !PT ;  /* 0x0b800600620c7fae */ /* 0x0003e2000f901c44 */
[C---:B------:R-:W-:Y:S03]  /*2750*/  HMMA.16816.F32.BF16 R44, R32.reuse, R46, R40 ;  /* 0x0000002e202c723c */ /* 0x040fe60000041828 */
[----:B------:R-:W0:Y:S04]  /*2760*/  LDGDEPBAR ;  /* 0x00000000000079af */ /* 0x000e280000000000 */
[----:B------:R1:W-:Y:S01]  /*2770*/  LDGSTS.E.BYPASS.128 [R12+0x14000], [R100.64+0x600], !PT ;  /* 0x14000600640c7fae */ /* 0x0003e2000f901c44 */
[----:B------:R-:W-:Y:S03]  /*2780*/  HMMA.16816.F32.BF16 R20, R32, R22, R48 ;  /* 0x000000162014723c */ /* 0x000fe60000041830 */
[----:B------:R1:W-:Y:S04]  /*2790*/  LDGSTS.E.BYPASS.128 [R12+0x14800], [R102.64+0x600], !PT ;  /* 0x14800600660c7fae */ /* 0x0003e8000f901c44 */
[----:B------:R1:W-:Y:S04]  /*27a0*/  LDGSTS.E.BYPASS.128 [R12+0x15000], [R104.64+0x600], !PT ;  /* 0x15000600680c7fae */ /* 0x0003e8000f901c44 */
[----:B------:R1:W-:Y:S04]  /*27b0*/  LDGSTS.E.BYPASS.128 [R12+0x15800], [R106.64+0x600], !PT ;  /* 0x158006006a0c7fae */ /* 0x0003e8000f901c44 */
        /* <DEDUP_REMOVED lines=8> */
[----:B------:R-:W-:Y:S04]  /*2840*/  LDSM.16.M88.4 R48, [R17+0x16000] ;  /* 0x016000001130783b */ /* 0x000fe80000000200 */
        /* <DEDUP_REMOVED lines=19> */
[C---:B--2---:R-:W-:Y:S08]  /*2980*/  HMMA.16816.F32.BF16 R52, R24.reuse, R48, R52 ;  /* 0x000000301834723c */ /* 0x044ff00000041834 */
[----:B------:R-:W-:Y:S01]  /*2990*/  HMMA.16816.F32.BF16 R24, R24, R40, R32 ;  /* 0x000000281818723c */ /* 0x000fe20000041820 */
[----:B------:R-:W2:Y:S07]  /*29a0*/  LDSM.16.M88.4 R32, [R76+0x16000] ;  /* 0x016000004c20783b */ /* 0x000eae0000000200 */
[C---:B------:R-:W-:Y:S08]  /*29b0*/  HMMA.16816.F32.BF16 R56, R36.reuse, R50, R56 ;  /* 0x000000322438723c */ /* 0x040ff00000041838 */
[-C--:B------:R-:W-:Y:S01]  /*29c0*/  HMMA.16816.F32.BF16 R36, R36, R42.reuse, R28 ;  /* 0x0000002a2424723c */ /* 0x080fe2000004181c */
[----:B------:R-:W3:Y:S07]  /*29d0*/  LDSM.16.M88.4 R28, [R75+0x17000] ;  /* 0x017000004b1c783b */ /* 0x000eee0000000200 */
[C---:B-1----:R-:W-:Y:S01]  /*29e0*/  HMMA.16816.F32.BF16 R40, R20.reuse, R42, R24 ;  /* 0x0000002a1428723c */ /* 0x042fe20000041818 */
[----:B------:R-:W1:Y:S07]  /*29f0*/  LDSM.16.M88.4 R24, [R78+0xe000] ;  /* 0x00e000004e18783b */ /* 0x000e6e0000000200 */
[----:B------:R-:W-:Y:S01]  /*2a00*/  HMMA.16816.F32.BF16 R48, R20, R50, R52 ;  /* 0x000000321430723c */ /* 0x000fe20000041834 */
[----:B------:R-:W4:Y:S04]  /*2a10*/  LDSM.16.M88.4 R20, [R79+0xc000] ;  /* 0x00c000004f14783b */ /* 0x000f280000000200 */
[----:B------:R-:W-:Y:S03]  /*2a20*/  LDSM.16.M88.4 R52, [R86+0xc000] ;  /* 0x00c000005634783b */ /* 0x000fe60000000200 */
[C---:B--2---:R-:W-:Y:S08]  /*2a30*/  HMMA.16816.F32.BF16 R56, R44.reuse, R32, R56 ;  /* 0x000000202c38723c */ /* 0x044ff00000041838 */
[----:B---3--:R-:W-:Y:S08]  /*2a40*/  HMMA.16816.F32.BF16 R36, R44, R28, R36 ;  /* 0x0000001c2c24723c */ /* 0x008ff00000041824 */
[C---:B-1----:R-:W-:Y:S01]  /*2a50*/  HMMA.16816.F32.BF16 R44, R24.reuse, R32, R48 ;  /* 0x00000020182c723c */ /* 0x042fe20000041830 */
[----:B------:R-:W1:Y:S07]  /*2a60*/  LDSM.16.M88.4 R48, [R80+0xe000] ;  /* 0x00e000005030783b */ /* 0x000e6e0000000200 */
[----:B------:R-:W-:Y:S01]  /*2a70*/  HMMA.16816.F32.BF16 R40, R24, R28, R40 ;  /* 0x0000001c1828723c */ /* 0x000fe20000041828 */
[----:B------:R-:W-:Y:S07]  /*2a80*/  LDSM.16.M88.4 R24, [R83+0x17000] ;  /* 0x017000005318783b */ /* 0x000fee0000000200 */
[C---:B----4-:R-:W-:Y:S08]  /*2a90*/  HMMA.16816.F32.BF16 R56, R20.reuse, R34, R56 ;  /* 0x000000221438723c */ /* 0x050ff00000041838 */
[-C--:B------:R-:W-:Y:S01]  /*2aa0*/  HMMA.16816.F32.BF16 R20, R20, R30.reuse, R36 ;  /* 0x0000001e1414723c */ /* 0x080fe20000041824 */
[----:B------:R-:W2:Y:S07]  /*2ab0*/  LDSM.16.M88.4 R36, [R82+0xc000] ;  /* 0x00c000005224783b */ /* 0x000eae0000000200 */
[C---:B-1----:R-:W-:Y:S01]  /*2ac0*/  HMMA.16816.F32.BF16 R28, R48.reuse, R30, R40 ;  /* 0x0000001e301c723c */ /* 0x042fe20000041828 */
[----:B------:R-:W1:Y:S04]  /*2ad0*/  LDSM.16.M88.4 R40, [R84+0xe000] ;  /* 0x00e000005428783b */ /* 0x000e680000000200 */
[----:B------:R-:W-:Y:S03]  /*2ae0*/  BAR.SYNC.DEFER_BLOCKING 0x0 ;  /* 0x0000000000007b1d */ /* 0x000fe60000010000 */
[----:B------:R-:W-:Y:S08]  /*2af0*/  HMMA.16816.F32.BF16 R32, R48, R34, R44 ;  /* 0x000000223020723c */ /* 0x000ff0000004182c */
[C---:B--2---:R-:W-:Y:S01]  /*2b00*/  HMMA.16816.F32.BF16 R56, R36.reuse, R64, R56 ;  /* 0x000000402438723c */ /* 0x044fe20000041838 */
[----:B------:R-:W-:Y:S01]  /*2b10*/  @!PT LDS RZ, [RZ] ;  /* 0x00000000fffff984 */ /* 0x000fe20000000800 */
[----:B------:R-:W-:Y:S01]  /*2b20*/  @!PT LDS RZ, [RZ] ;  /* 0x00000000fffff984 */ /* 0x000fe20000000800 */
[----:B------:R-:W-:Y:S01]  /*2b30*/  @!PT LDS RZ, [RZ] ;  /* 0x00000000fffff984 */ /* 0x000fe20000000800 */
[----:B------:R2:W-:Y:S07]  /*2b40*/  LDGSTS.E.BYPASS.128 [R12+0xc000], [R68.64+0x700], !PT ;  /* 0x0c000700440c7fae */ /* 0x0005ee000f901c44 */
[----:B------:R-:W-:Y:S01]  /*2b50*/  HMMA.16816.F32.BF16 R20, R36, R24, R20 ;  /* 0x000000182414723c */ /* 0x000fe20000041814 */
[----:B------:R2:W-:Y:S04]  /*2b60*/  LDGSTS.E.BYPASS.128 [R12+0xc800], [R70.64+0x700], !PT ;  /* 0x0c800700460c7fae */ /* 0x0005e8000f901c44 */
[----:B------:R3:W-:Y:S03]  /*2b70*/  LDGSTS.E.BYPASS.128 [R12+0xd000], [R88.64+0x700], !PT ;  /* 0x0d000700580c7fae */ /* 0x0007e6000f901c44 */
[C---:B------:R-:W-:Y:S01]  /*2b80*/  HMMA.16816.F32.BF16 R32, R60.reuse, R64, R32 ;  /* 0x000000403c20723c */ /* 0x040fe20000041820 */
[----:B------:R4:W-:Y:S04]  /*2b90*/  LDGSTS.E.BYPASS.128 [R12+0xd800], [R90.64+0x700], !PT ;  /* 0x0d8007005a0c7fae */ /* 0x0009e8000f901c44 */
[----:B------:R1:W-:Y:S03]  /*2ba0*/  LDGSTS.E.BYPASS.128 [R12+0xe000], [R92.64+0x700], !PT ;  /* 0x0e0007005c0c7fae */ /* 0x0003e6000f901c44 */
[----:B------:R-:W-:Y:S01]  /*2bb0*/  HMMA.16816.F32.BF16 R28, R60, R24, R28 ;  /* 0x000000183c1c723c */ /* 0x000fe2000004181c */
[----:B------:R2:W-:Y:S01]  /*2bc0*/  LDGSTS.E.BYPASS.128 [R12+0xe800], [R94.64+0x700], !PT ;  /* 0x0e8007005e0c7fae */ /* 0x0005e2000f901c44 */
[----:B---3--:R-:W-:-:S03]  /*2bd0*/  IADD3 R88, P4, R88, 0x1000, RZ ;  /* 0x0000100058587810 */ /* 0x008fc60007f9e0ff */
[----:B------:R3:W-:Y:S01]  /*2be0*/  LDGSTS.E.BYPASS.128 [R12+0xf000], [R96.64+0x700], !PT ;  /* 0x0f000700600c7fae */ /* 0x0007e2000f901c44 */
[----:B----4-:R-:W-:Y:S01]  /*2bf0*/  IADD3 R90, P3, R90, 0x1000, RZ ;  /* 0x000010005a5a7810 */ /* 0x010fe20007f7e0ff */
[----:B------:R-:W-:Y:S01]  /*2c00*/  IMAD.X R89, RZ, RZ, R89, P4 ;  /* 0x000000ffff597224 */ /* 0x000fe200020e0659 */
[C---:B------:R-:W-:Y:S01]  /*2c10*/  HMMA.16816.F32.BF16 R56, R52.reuse, R66, R56 ;  /* 0x000000423438723c */ /* 0x040fe20000041838 */
[----:B------:R4:W-:Y:S01]  /*2c20*/  LDGSTS.E.BYPASS.128 [R12+0xf800], [R98.64+0x700], !PT ;  /* 0x0f800700620c7fae */ /* 0x0009e2000f901c44 */
[----:B-1----:R-:W-:Y:S01]  /*2c30*/  IADD3 R92, P2, R92, 0x1000, RZ ;  /* 0x000010005c5c7810 */ /* 0x002fe20007f5e0ff */
[----:B------:R-:W-:Y:S02]  /*2c40*/  IMAD.X R91, RZ, RZ, R91, P3 ;  /* 0x000000ffff5b7224 */ /* 0x000fe400018e065b */
[----:B------:R-:W0:Y:S02]  /*2c50*/  LDGDEPBAR ;  /* 0x00000000000079af */ /* 0x000e240000000000 */
[----:B------:R-:W-:Y:S01]  /*2c60*/  IMAD.X R93, RZ, RZ, R93, P2 ;  /* 0x000000ffff5d7224 */ /* 0x000fe200010e065d */
[----:B------:R-:W-:Y:S01]  /*2c70*/  HMMA.16816.F32.BF16 R20, R52, R26, R20 ;  /* 0x0000001a3414723c */ /* 0x000fe20000041814 */
[----:B------:R1:W-:Y:S04]  /*2c80*/  LDGSTS.E.BYPASS.128 [R12+0x16000], [R100.64+0x700], !PT ;  /* 0x16000700640c7fae */ /* 0x0003e8000f901c44 */
[----:B------:R2:W-:Y:S03]  /*2c90*/  LDGSTS.E.BYPASS.128 [R12+0x16800], [R102.64+0x700], !PT ;  /* 0x16800700660c7fae */ /* 0x0005e6000f901c44 */
[----:B------:R-:W-:Y:S01]  /*2ca0*/  HMMA.16816.F32.BF16 R64, R40, R66, R32 ;  /* 0x000000422840723c */ /* 0x000fe20000041820 */
[----:B------:R3:W-:Y:S04]  /*2cb0*/  LDGSTS.E.BYPASS.128 [R12+0x17000], [R104.64+0x700], !PT ;  /* 0x17000700680c7fae */ /* 0x0007e8000f901c44 */
[----:B------:R4:W-:Y:S01]  /*2cc0*/  LDGSTS.E.BYPASS.128 [R12+0x17800], [R106.64+0x700], !PT ;  /* 0x178007006a0c7fae */ /* 0x0009e2000f901c44 */
[----:B-1----:R-:W-:-:S02]  /*2cd0*/  IADD3 R100, P6, R100, 0x1000, RZ ;  /* 0x0000100064647810 */ /* 0x002fc40007fde0ff */
[----:B------:R-:W-:Y:S01]  /*2ce0*/  HMMA.16816.F32.BF16 R40, R40, R26, R28 ;  /* 0x0000001a2828723c */ /* 0x000fe2000004181c */
[----:B------:R-:W0:Y:S01]  /*2cf0*/  LDGDEPBAR ;  /* 0x00000000000079af */ /* 0x000e220000000000 */
[----:B--2---:R-:W-:Y:S01]  /*2d00*/  IADD3 R102, P5, R102, 0x1000, RZ ;  /* 0x0000100066667810 */ /* 0x004fe20007fbe0ff */
[----:B------:R-:W-:Y:S01]  /*2d10*/  IMAD.X R101, RZ, RZ, R101, P6 ;  /* 0x000000ffff657224 */ /* 0x000fe200030e0665 */
[----:B------:R-:W-:Y:S02]  /*2d20*/  IADD3 R94, P6, R94, 0x1000, RZ ;  /* 0x000010005e5e7810 */ /* 0x000fe40007fde0ff */
[----:B---3--:R-:W-:Y:S01]  /*2d30*/  IADD3 R104, P1, R104, 0x1000, RZ ;  /* 0x0000100068687810 */ /* 0x008fe20007f3e0ff */
[----:B------:R-:W-:Y:S01]  /*2d40*/  IMAD.X R103, RZ, RZ, R103, P5 ;  /* 0x000000ffff677224 */ /* 0x000fe200028e0667 */
[----:B------:R-:W-:Y:S01]  /*2d50*/  IADD3 R96, P5, R96, 0x1000, RZ ;  /* 0x0000100060607810 */ /* 0x000fe20007fbe0ff */
[----:B------:R-:W-:Y:S01]  /*2d60*/  IMAD.X R95, RZ, RZ, R95, P6 ;  /* 0x000000ffff5f7224 */ /* 0x000fe200030e065f */
[----:B----4-:R-:W-:Y:S01]  /*2d70*/  IADD3 R106, P0, R106, 0x1000, RZ ;  /* 0x000010006a6a7810 */ /* 0x010fe20007f1e0ff */
[----:B------:R-:W-:Y:S01]  /*2d80*/  IMAD.X R105, RZ, RZ, R105, P1 ;  /* 0x000000ffff697224 */ /* 0x000fe200008e0669 */
[----:B------:R-:W-:Y:S01]  /*2d90*/  IADD3 R98, P1, R98, 0x1000, RZ ;  /* 0x0000100062627810 */ /* 0x000fe20007f3e0ff */
[----:B------:R-:W-:-:S02]  /*2da0*/  IMAD.X R97, RZ, RZ, R97, P5 ;  /* 0x000000ffff617224 */ /* 0x000fc400028e0661 */
[----:B------:R-:W-:Y:S02]  /*2db0*/  IMAD.X R107, RZ, RZ, R107, P0 ;  /* 0x000000ffff6b7224 */ /* 0x000fe400000e066b */
[----:B------:R-:W-:Y:S01]  /*2dc0*/  IMAD.X R99, RZ, RZ, R99, P1 ;  /* 0x000000ffff637224 */ /* 0x000fe200008e0663 */
[----:B------:R-:W-:-:S04]  /*2dd0*/  DEPBAR.LE SB0, 0x6 ;  /* 0x000081800000791a */ /* 0x000fc80000000000 */
[----:B------:R-:W-:Y:S06]  /*2de0*/  BAR.SYNC.DEFER_BLOCKING 0x0 ;  /* 0x0000000000007b1d */ /* 0x000fec0000010000 */
[----:B------:R-:W-:Y:S04]  /*2df0*/  LDSM.16.M88.4 R36, [R9] ;  /* 0x000000000924783b */ /* 0x000fe80000000200 */
[----:B------:R-:W1:Y:S04]  /*2e00*/  LDSM.16.M88.4 R44, [R11+0x10000] ;  /* 0x010000000b2c783b */ /* 0x000e680000000200 */
[----:B------:R-:W2:Y:S04]  /*2e10*/  LDSM.16.M88.4 R48, [R18+0x11000] ;  /* 0x011000001230783b */ /* 0x000ea80000000200 */
[----:B------:R-:W3:Y:S04]  /*2e20*/  LDSM.16.M88.4 R52, [R14+0x2000] ;  /* 0x002000000e34783b */ /* 0x000ee80000000200 */
[----:B------:R-:W4:Y:S04]  /*2e30*/  LDSM.16.M88.4 R60, [R10] ;  /* 0x000000000a3c783b */ /* 0x000f280000000200 */
[----:B------:R-:W-:Y:S04]  /*2e40*/  LDSM.16.M88.4 R24, [R15] ;  /* 0x000000000f18783b */ /* 0x000fe80000000200 */
[----:B------:R-:W-:Y:S04]  /*2e50*/  LDSM.16.M88.4 R32, [R17+0x10000] ;  /* 0x010000001120783b */ /* 0x000fe80000000200 */
[----:B------:R-:W-:Y:S04]  /*2e60*/  LDSM.16.M88.4 R28, [R13+0x11000] ;  /* 0x011000000d1c783b */ /* 0x000fe80000000200 */
[----:B------:R-:W-:Y:S01]  /*2e70*/  LDSM.16.M88.4 R68, [R84+0x2000] ;  /* 0x002000005444783b */ /* 0x000fe20000000200 */
[C---:B-1----:R-:W-:Y:S08]  /*2e80*/  HMMA.16816.F32.BF16 R56, R36.reuse, R44, R56 ;  /* 0x0000002c2438723c */ /* 0x042ff00000041838 */
[----:B--2---:R-:W-:Y:S01]  /*2e90*/  HMMA.16816.F32.BF16 R36, R36, R48, R20 ;  /* 0x000000302424723c */ /* 0x004fe20000041814 */
[----:B------:R-:W1:Y:S07]  /*2ea0*/  LDSM.16.M88.4 R20, [R16+0x2000] ;  /* 0x002000001014783b */ /* 0x000e6e0000000200 */
[C---:B---3--:R-:W-:Y:S08]  /*2eb0*/  HMMA.16816.F32.BF16 R64, R52.reuse, R44, R64 ;  /* 0x0000002c3440723c */ /* 0x048ff00000041840 */
[----:B------:R-:W-:Y:S01]  /*2ec0*/  HMMA.16816.F32.BF16 R52, R52, R48, R40 ;  /* 0x000000303434723c */ /* 0x000fe20000041828 */
[----:B------:R-:W-:Y:S07]  /*2ed0*/  LDSM.16.M88.4 R40, [R73] ;  /* 0x000000004928783b */ /* 0x000fee0000000200 */
[C---:B----4-:R-:W-:Y:S08]  /*2ee0*/  HMMA.16816.F32.BF16 R56, R60.reuse, R46, R56 ;  /* 0x0000002e3c38723c */ /* 0x050ff00000041838 */
[----:B------:R-:W-:Y:S01]  /*2ef0*/  HMMA.16816.F32.BF16 R60, R60, R50, R36 ;  /* 0x000000323c3c723c */ /* 0x000fe20000041824 */
[----:B------:R-:W2:Y:S07]  /*2f00*/  LDSM.16.M88.4 R36, [R72+0x2000] ;  /* 0x002000004824783b */ /* 0x000eae0000000200 */
[C---:B-1----:R-:W-:Y:S01]  /*2f10*/  HMMA.16816.F32.BF16 R44, R20.reuse, R46, R64 ;  /* 0x0000002e142c723c */ /* 0x042fe20000041840 */
[----:B------:R-:W-:Y:S07]  /*2f20*/  LDSM.16.M88.4 R64, [R77] ;  /* 0x000000004d40783b */ /* 0x000fee0000000200 */
[----:B------:R-:W-:Y:S01]  /*2f30*/  HMMA.16816.F32.BF16 R52, R20, R50, R52 ;  /* 0x000000321434723c */ /* 0x000fe20000041834 */
[----:B------:R-:W1:Y:S04]  /*2f40*/  LDSM.16.M88.4 R48, [R74+0x2000] ;  /* 0x002000004a30783b */ /* 0x000e680000000200 */
[----:B------:R-:W3:Y:S03]  /*2f50*/  LDSM.16.M88.4 R20, [R76+0x10000] ;  /* 0x010000004c14783b */ /* 0x000ee60000000200 */
[C---:B------:R-:W-:Y:S08]  /*2f60*/  HMMA.16816.F32.BF16 R56, R24.reuse, R32, R56 ;  /* 0x000000201838723c */ /* 0x040ff00000041838 */
[----:B------:R-:W-:Y:S01]  /*2f70*/  HMMA.16816.F32.BF16 R60, R24, R28, R60 ;  /* 0x0000001c183c723c */ /* 0x000fe2000004183c */
[----:B------:R-:W4:Y:S07]  /*2f80*/  LDSM.16.M88.4 R24, [R75+0x11000] ;  /* 0x011000004b18783b */ /* 0x000f2e0000000200 */
[C---:B--2---:R-:W-:Y:S08]  /*2f90*/  HMMA.16816.F32.BF16 R44, R36.reuse, R32, R44 ;  /* 0x00000020242c723c */ /* 0x044ff0000004182c */
[----:B------:R-:W-:Y:S01]  /*2fa0*/  HMMA.16816.F32.BF16 R52, R36, R28, R52 ;  /* 0x0000001c2434723c */ /* 0x000fe20000041834 */
[----:B------:R-:W2:Y:S07]  /*2fb0*/  LDSM.16.M88.4 R36, [R78+0x2000] ;  /* 0x002000004e24783b */ /* 0x000eae0000000200 */
[C---:B------:R-:W-:Y:S08]  /*2fc0*/  HMMA.16816.F32.BF16 R56, R40.reuse, R34, R56 ;  /* 0x000000222838723c */ /* 0x040ff00000041838 */
[----:B------:R-:W-:Y:S01]  /*2fd0*/  HMMA.16816.F32.BF16 R60, R40, R30, R60 ;  /* 0x0000001e283c723c */ /* 0x000fe2000004183c */
[----:B------:R-:W2:Y:S07]  /*2fe0*/  LDSM.16.M88.4 R40, [R79] ;  /* 0x000000004f28783b */ /* 0x000eae0000000200 */
[C---:B-1----:R-:W-:Y:S08]  /*2ff0*/  HMMA.16816.F32.BF16 R44, R48.reuse, R34, R44 ;  /* 0x00000022302c723c */ /* 0x042ff0000004182c */
[----:B------:R-:W-:Y:S01]  /*3000*/  HMMA.16816.F32.BF16 R32, R48, R30, R52 ;  /* 0x0000001e3020723c */ /* 0x000fe20000041834 */
[----:B------:R-:W-:Y:S04]  /*3010*/  LDSM.16.M88.4 R48, [R82] ;  /* 0x000000005230783b */ /* 0x000fe80000000200 */
[----:B------:R-:W1:Y:S03]  /*3020*/  LDSM.16.M88.4 R52, [R81+0x10000] ;  /* 0x010000005134783b */ /* 0x000e660000000200 */
[C---:B---3--:R-:W-:Y:S08]  /*3030*/  HMMA.16816.F32.BF16 R56, R64.reuse, R20, R56 ;  /* 0x000000144038723c */ /* 0x048ff00000041838 */
[----:B----4-:R-:W-:Y:S01]  /*3040*/  HMMA.16816.F32.BF16 R60, R64, R24, R60 ;  /* 0x00000018403c723c */ /* 0x010fe2000004183c */
[----:B------:R-:W-:Y:S07]  /*3050*/  LDSM.16.M88.4 R64, [R86] ;  /* 0x000000005640783b */ /* 0x000fee0000000200 */
[C---:B--2---:R-:W-:Y:S01]  /*3060*/  HMMA.16816.F32.BF16 R28, R36.reuse, R20, R44 ;  /* 0x00000014241c723c */ /* 0x044fe2000004182c */
[----:B------:R-:W2:Y:S07]  /*3070*/  LDSM.16.M88.4 R44, [R80+0x2000] ;  /* 0x00200000502c783b */ /* 0x000eae0000000200 */
[----:B------:R-:W-:Y:S08]  /*3080*/  HMMA.16816.F32.BF16 R32, R36, R24, R32 ;  /* 0x000000182420723c */ /* 0x000ff00000041820 */
[C---:B------:R-:W-:Y:S01]  /*3090*/  HMMA.16816.F32.BF16 R36, R40.reuse, R22, R56 ;  /* 0x000000162824723c */ /* 0x040fe20000041838 */
[----:B------:R-:W3:Y:S07]  /*30a0*/  LDSM.16.M88.4 R56, [R83+0x11000] ;  /* 0x011000005338783b */ /* 0x000eee0000000200 */
[----:B------:R-:W-:Y:S01]  /*30b0*/  HMMA.16816.F32.BF16 R40, R40, R26, R60 ;  /* 0x0000001a2828723c */ /* 0x000fe2000004183c */
[----:B------:R-:W4:Y:S04]  /*30c0*/  LDSM.16.M88.4 R60, [R85+0x2000] ;  /* 0x00200000553c783b */ /* 0x000f280000000200 */
[----:B------:R-:W-:Y:S11]  /*30d0*/  BAR.SYNC.DEFER_BLOCKING 0x0 ;  /* 0x0000000000007b1d */ /* 0x000ff60000010000 */
[----:B-1----:R-:W-:Y:S08]  /*30e0*/  HMMA.16816.F32.BF16 R36, R48, R52, R36 ;  /* 0x000000343024723c */ /* 0x002ff00000041824 */
[C---:B--2---:R-:W-:Y:S01]  /*30f0*/  HMMA.16816.F32.BF16 R28, R44.reuse, R22, R28 ;  /* 0x000000162c1c723c */ /* 0x044fe2000004181c */
[----:B------:R-:W-:Y:S01]  /*3100*/  @!PT LDS RZ, [RZ] ;  /* 0x00000000fffff984 */ /* 0x000fe20000000800 */
[----:B------:R-:W-:Y:S01]  /*3110*/  @!PT LDS RZ, [RZ] ;  /* 0x00000000fffff984 */ /* 0x000fe20000000800 */
[----:B------:R-:W-:Y:S01]  /*3120*/  @!PT LDS RZ, [RZ] ;  /* 0x00000000fffff984 */ /* 0x000fe20000000800 */
[----:B------:R1:W-:Y:S07]  /*3130*/  LDGSTS.E.BYPASS.128 [R12], [R108.64+-0x800], !PT ;  /* 0x000008006c0c7fae */ /* 0x0003ee000f901c44 */
[----:B------:R-:W-:Y:S01]  /*3140*/  HMMA.16816.F32.BF16 R32, R44, R26, R32 ;  /* 0x0000001a2c20723c */ /* 0x000fe20000041820 */
[----:B------:R1:W-:Y:S04]  /*3150*/  LDGSTS.E.BYPASS.128 [R12+0x800], [R110.64+-0x800], !PT ;  /* 0x008008006e0c7fae */ /* 0x0003e8000f901c44 */
[----:B------:R1:W-:Y:S03]  /*3160*/  LDGSTS.E.BYPASS.128 [R12+0x1000], [R88.64+-0x800], !PT ;  /* 0x01000800580c7fae */ /* 0x0003e6000f901c44 */
[----:B---3--:R-:W-:Y:S01]  /*3170*/  HMMA.16816.F32.BF16 R40, R48, R56, R40 ;  /* 0x000000383028723c */ /* 0x008fe20000041828 */
[----:B------:R1:W-:Y:S04]  /*3180*/  LDGSTS.E.BYPASS.128 [R12+0x1800], [R90.64+-0x800], !PT ;  /* 0x018008005a0c7fae */ /* 0x0003e8000f901c44 */
[----:B------:R1:W-:Y:S03]  /*3190*/  LDGSTS.E.BYPASS.128 [R12+0x2000], [R92.64+-0x800], !PT ;  /* 0x020008005c0c7fae */ /* 0x0003e6000f901c44 */
[----:B------:R-:W-:Y:S01]  /*31a0*/  HMMA.16816.F32.BF16 R36, R64, R54, R36 ;  /* 0x000000364024723c */ /* 0x000fe20000041824 */
[----:B------:R1:W-:Y:S04]  /*31b0*/  LDGSTS.E.BYPASS.128 [R12+0x2800], [R94.64+-0x800], !PT ;  /* 0x028008005e0c7fae */ /* 0x0003e8000f901c44 */
[----:B------:R1:W-:Y:S03]  /*31c0*/  LDGSTS.E.BYPASS.128 [R12+0x3000], [R96.64+-0x800], !PT ;  /* 0x03000800600c7fae */ /* 0x0003e6000f901c44 */
[----:B----4-:R-:W-:Y:S01]  /*31d0*/  HMMA.16816.F32.BF16 R28, R60, R52, R28 ;  /* 0x000000343c1c723c */ /* 0x010fe2000004181c */
[----:B------:R1:W-:Y:S04]  /*31e0*/  LDGSTS.E.BYPASS.128 [R12+0x3800], [R98.64+-0x800], !PT ;  /* 0x03800800620c7fae */ /* 0x0003e8000f901c44 */
[----:B------:R-:W0:Y:S03]  /*31f0*/  LDGDEPBAR ;  /* 0x00000000000079af */ /* 0x000e260000000000 */
[----:B------:R-:W-:Y:S01]  /*3200*/  HMMA.16816.F32.BF16 R40, R64, R58, R40 ;  /* 0x0000003a4028723c */ /* 0x000fe20000041828 */
[----:B------:R1:W-:Y:S04]  /*3210*/  LDGSTS.E.BYPASS.128 [R12+0x10000], [R100.64+-0x800], !PT ;  /* 0x10000800640c7fae */ /* 0x0003e8000f901c44 */
[----:B------:R1:W-:Y:S03]  /*3220*/  LDGSTS.E.BYPASS.128 [R12+0x10800], [R102.64+-0x800], !PT ;  /* 0x10800800660c7fae */ /* 0x0003e6000f901c44 */
[----:B------:R-:W-:Y:S01]  /*3230*/  HMMA.16816.F32.BF16 R32, R60, R56, R32 ;  /* 0x000000383c20723c */ /* 0x000fe20000041820 */
[----:B------:R1:W-:Y:S04]  /*3240*/  LDGSTS.E.BYPASS.128 [R12+0x11000], [R104.64+-0x800], !PT ;  /* 0x11000800680c7fae */ /* 0x0003e8000f901c44 */
[----:B------:R1:W-:Y:S03]  /*3250*/  LDGSTS.E.BYPASS.128 [R12+0x11800], [R106.64+-0x800], !PT ;  /* 0x118008006a0c7fae */ /* 0x0003e6000f901c44 */
[----:B------:R-:W-:Y:S01]  /*3260*/  HMMA.16816.F32.BF16 R28, R68, R54, R28 ;  /* 0x00000036441c723c */ /* 0x000fe2000004181c */
[----:B------:R-:W0:-:S15]  /*3270*/  LDGDEPBAR ;  /* 0x00000000000079af */ /* 0x000e1e0000000000 */
[----:B------:R-:W-:Y:S01]  /*3280*/  HMMA.16816.F32.BF16 R32, R68, R58, R32 ;  /* 0x0000003a4420723c */ /* 0x000fe20000041820 */
[----:B------:R-:W-:-:S04]  /*3290*/  DEPBAR.LE SB0, 0x6 ;  /* 0x000081800000791a */ /* 0x000fc80000000000 */
[----:B------:R-:W-:Y:S06]  /*32a0*/  BAR.SYNC.DEFER_BLOCKING 0x0 ;  /* 0x0000000000007b1d */ /* 0x000fec0000010000 */
[----:B------:R2:W-:Y:S04]  /*32b0*/  LDSM.16.M88.4 R20, [R9+0x4000] ;  /* 0x004000000914783b */ /* 0x0005e80000000200 */
[----:B------:R3:W4:Y:S04]  /*32c0*/  LDSM.16.M88.4 R24, [R11+0x12000] ;  /* 0x012000000b18783b */ /* 0x0007280000000200 */
[----:B------:R-:W1:Y:S01]  /*32d0*/  LDSM.16.M88.4 R44, [R18+0x13000] ;  /* 0x01300000122c783b */ /* 0x000e620000000200 */
[----:B--2---:R-:W-:-:S03]  /*32e0*/  IMAD.SHL.U32 R9, R8, 0x2, RZ ;  /* 0x0000000208097824 */ /* 0x004fc600078e00ff */
[----:B------:R2:W-:Y:S01]  /*32f0*/  LDSM.16.M88.4 R60, [R10+0x4000] ;  /* 0x004000000a3c783b */ /* 0x0005e20000000200 */
[----:B---3--:R-:W-:-:S03]  /*3300*/  IMAD.SHL.U32 R11, R6, 0x8, RZ ;  /* 0x00000008060b7824 */ /* 0x008fc600078e00ff */
[----:B------:R-:W3:Y:S04]  /*3310*/  LDSM.16.M88.4 R48, [R14+0x6000] ;  /* 0x006000000e30783b */ /* 0x000ee80000000200 */
[----:B------:R-:W-:Y:S01]  /*3320*/  LDSM.16.M88.4 R52, [R15+0x4000] ;  /* 0x004000000f34783b */ /* 0x000fe20000000200 */
[----:B--2---:R-:W-:-:S03]  /*3330*/  LOP3.LUT R10, R9, 0x6, RZ, 0xc0, !PT ;  /* 0x00000006090a7812 */ /* 0x004fc600078ec0ff */
[----:B------:R-:W2:Y:S02]  /*3340*/  LDSM.16.M88.4 R56, [R17+0x12000] ;  /* 0x012000001138783b */ /* 0x000ea40000000200 */
[----:B------:R-:W-:Y:S01]  /*3350*/  IMAD R10, R3, 0x8, R10 ;  /* 0x00000008030a7824 */ /* 0x000fe200078e020a */
[----:B------:R-:W-:Y:S01]  /*3360*/  LOP3.LUT R3, R4, 0x40, RZ, 0xc0, !PT ;  /* 0x0000004004037812 */ /* 0x000fe200078ec0ff */
[----:B------:R4:W2:Y:S03]  /*3370*/  LDSM.16.M88.4 R64, [R13+0x13000] ;  /* 0x013000000d40783b */ /* 0x0008a60000000200 */
[----:B------:R-:W-:Y:S01]  /*3380*/  IADD3 R10, R2, R10, R3 ;  /* 0x0000000a020a7210 */ /* 0x000fe20007ffe003 */
[----:B------:R-:W-:Y:S03]  /*3390*/  LDSM.16.M88.4 R68, [R86+0x4000] ;  /* 0x004000005644783b */ /* 0x000fe60000000200 */
[----:B------:R-:W-:-:S02]  /*33a0*/  IADD3 R10, R11, R10, R5 ;  /* 0x0000000a0b0a7210 */ /* 0x000fc40007ffe005 */
[--C-:B----4-:R-:W-:Y:S02]  /*33b0*/  LOP3.LUT R13, R11, 0x180, R4.reuse, 0xf8, !PT ;  /* 0x000001800b0d7812 */ /* 0x110fe400078ef804 */
[C---:B------:R-:W-:Y:S02]  /*33c0*/  LOP3.LUT R5, R10.reuse, 0x100, RZ, 0x3c, !PT ;  /* 0x000001000a057812 */ /* 0x040fe400078e3cff */
[----:B------:R-:W-:Y:S02]  /*33d0*/  LOP3.LUT R13, R13, 0x78, R4, 0xf8, !PT ;  /* 0x000000780d0d7812 */ /* 0x000fe400078ef804 */
[C---:B------:R-:W-:Y:S01]  /*33e0*/  LOP3.LUT R11, R10.reuse, 0x110, RZ, 0x3c, !PT ;  /* 0x000001100a0b7812 */ /* 0x040fe200078e3cff */
[----:B------:R-:W-:Y:S01]  /*33f0*/  HMMA.16816.F32.BF16 R36, R20, R24, R36 ;  /* 0x000000181424723c */ /* 0x000fe20000041824 */
[----:B------:R-:W-:Y:S02]  /*3400*/  SHF.R.U32.HI R9, RZ, 0x2, R13 ;  /* 0x00000002ff097819 */ /* 0x000fe4000001160d */
[----:B------:R-:W-:-:S02]  /*3410*/  LOP3.LUT R14, R10, 0x10, RZ, 0x3c, !PT ;  /* 0x000000100a0e7812 */ /* 0x000fc400078e3cff */
[----:B------:R-:W-:Y:S02]  /*3420*/  LOP3.LUT R2, R9, 0xf8, RZ, 0xc0, !PT ;  /* 0x000000f809027812 */ /* 0x000fe400078ec0ff */
[----:B------:R-:W-:Y:S01]  /*3430*/  SHF.R.U32.HI R9, RZ, 0x2, R5 ;  /* 0x00000002ff097819 */ /* 0x000fe20000011605 */
[----:B-1----:R-:W-:Y:S01]  /*3440*/  HMMA.16816.F32.BF16 R40, R20, R44, R40 ;  /* 0x0000002c1428723c */ /* 0x002fe20000041828 */
[----:B------:R-:W1:Y:S01]  /*3450*/  LDSM.16.M88.4 R20, [R16+0x6000] ;  /* 0x006000001014783b */ /* 0x000e620000000200 */
[----:B------:R-:W-:Y:S01]  /*3460*/  IMAD.IADD R15, R13, 0x1, R2 ;  /* 0x000000010d0f7824 */ /* 0x000fe200078e0202 */
[----:B------:R-:W-:Y:S02]  /*3470*/  SHF.R.U32.HI R2, RZ, 0x2, R10 ;  /* 0x00000002ff027819 */ /* 0x000fe4000001160a */
[----:B------:R-:W-:Y:S01]  /*3480*/  SHF.R.U32.HI R13, RZ, 0x2, R11 ;  /* 0x00000002ff0d7819 */ /* 0x000fe2000001160b */
[----:B------:R-:W-:Y:S01]  /*3490*/  IMAD.SHL.U32 R15, R15, 0x2, RZ ;  /* 0x000000020f0f7824 */ /* 0x000fe200078e00ff */
[----:B------:R-:W-:Y:S01]  /*34a0*/  LOP3.LUT R3, R2, 0x3ffffff8, RZ, 0xc0, !PT ;  /* 0x3ffffff802037812 */ /* 0x000fe200078ec0ff */
[----:B---3--:R-:W-:Y:S01]  /*34b0*/  HMMA.16816.F32.BF16 R28, R48, R24, R28 ;  /* 0x00000018301c723c */ /* 0x008fe2000004181c */
[----:B------:R-:W-:-:S02]  /*34c0*/  LOP3.LUT R2, R9, 0x3ffffff8, RZ, 0xc0, !PT ;  /* 0x3ffffff809027812 */ /* 0x000fc400078ec0ff */
[----:B------:R-:W-:Y:S01]  /*34d0*/  LOP3.LUT R4, R7, 0x18, R4, 0xf8, !PT ;  /* 0x0000001807047812 */ /* 0x000fe200078ef804 */
[----:B------:R-:W-:Y:S02]  /*34e0*/  IMAD.IADD R10, R10, 0x1, R3 ;  /* 0x000000010a0a7824 */ /* 0x000fe400078e0203 */
[----:B------:R-:W-:Y:S01]  /*34f0*/  IMAD.IADD R2, R5, 0x1, R2 ;  /* 0x0000000105027824 */ /* 0x000fe200078e0202 */
[----:B------:R-:W-:Y:S01]  /*3500*/  ISETP.GE.AND P0, PT, R4, 0x300, PT ;  /* 0x000003000400780c */ /* 0x000fe20003f06270 */
[C---:B------:R-:W-:Y:S01]  /*3510*/  HMMA.16816.F32.BF16 R36, R60.reuse, R26, R36 ;  /* 0x0000001a3c24723c */ /* 0x040fe20000041824 */
[----:B------:R-:W-:Y:S01]  /*3520*/  IMAD.IADD R14, R3, 0x1, R14 ;  /* 0x00000001030e7824 */ /* 0x000fe200078e020e */
[----:B------:R-:W-:Y:S01]  /*3530*/  SHF.R.U32.HI R3, RZ, 0x2, R6 ;  /* 0x00000002ff037819 */ /* 0x000fe20000011606 */
[----:B------:R-:W-:Y:S02]  /*3540*/  IMAD.SHL.U32 R10, R10, 0x2, RZ ;  /* 0x000000020a0a7824 */ /* 0x000fe400078e00ff */
[----:B------:R-:W-:Y:S01]  /*3550*/  IMAD.SHL.U32 R5, R2, 0x2, RZ ;  /* 0x0000000202057824 */ /* 0x000fe200078e00ff */
[----:B------:R-:W-:Y:S01]  /*3560*/  SHF.R.U32.HI R2, RZ, 0x2, R8 ;  /* 0x00000002ff027819 */ /* 0x000fe20000011608 */
[----:B------:R-:W-:Y:S01]  /*3570*/  IMAD.SHL.U32 R14, R14, 0x2, RZ ;  /* 0x000000020e0e7824 */ /* 0x000fe200078e00ff */
[----:B------:R-:W-:Y:S01]  /*3580*/  HMMA.16816.F32.BF16 R40, R60, R46, R40 ;  /* 0x0000002e3c28723c */ /* 0x000fe20000041828 */
[----:B------:R-:W-:Y:S01]  /*3590*/  LDSM.16.M88.4 R60, [R72+0x6000] ;  /* 0x00600000483c783b */ /* 0x000fe20000000200 */
[----:B------:R-:W-:-:S04]  /*35a0*/  LOP3.LUT R2, R3, 0xf, R2, 0xf8, !PT ;  /* 0x0000000f03027812 */ /* 0x000fc800078ef802 */
[----:B------:R-:W-:Y:S02]  /*35b0*/  LOP3.LUT R19, R2, R19, RZ, 0xfc, !PT ;  /* 0x0000001302137212 */ /* 0x000fe400078efcff */
[----:B------:R-:W-:Y:S01]  /*35c0*/  HMMA.16816.F32.BF16 R32, R48, R44, R32 ;  /* 0x0000002c3020723c */ /* 0x000fe20000041820 */
[----:B------:R-:W3:Y:S01]  /*35d0*/  LDSM.16.M88.4 R48, [R73+0x4000] ;  /* 0x004000004930783b */ /* 0x000ee20000000200 */
[C---:B------:R-:W-:Y:S02]  /*35e0*/  LOP3.LUT R2, R19.reuse, 0x20, RZ, 0xfc, !PT ;  /* 0x0000002013027812 */ /* 0x040fe400078efcff */
[C---:B------:R-:W-:Y:S01]  /*35f0*/  ISETP.LT.AND P1, PT, R19.reuse, 0x4d, !P0 ;  /* 0x0000004d1300780c */ /* 0x040fe20004721270 */
[----:B------:R-:W-:Y:S01]  /*3600*/  IMAD R19, R19, 0x300, R4 ;  /* 0x0000030013137824 */ /* 0x000fe200078e0204 */
[----:B------:R-:W-:Y:S02]  /*3610*/  ISETP.LT.AND P0, PT, R2, 0x4d, !P0 ;  /* 0x0000004d0200780c */ /* 0x000fe40004701270 */
[----:B--2---:R-:W-:Y:S01]  /*3620*/  HMMA.16816.F32.BF16 R36, R52, R56, R36 ;  /* 0x000000383424723c */ /* 0x004fe20000041824 */
[----:B------:R-:W-:-:S07]  /*3630*/  IMAD.WIDE R2, R19, R0, c[0x0][0x170] ;  /* 0x00005c0013027625 */ /* 0x000fce00078e0200 */
[----:B------:R-:W-:Y:S01]  /*3640*/  HMMA.16816.F32.BF16 R40, R52, R64, R40 ;  /* 0x000000403428723c */ /* 0x000fe20000041828 */
[----:B------:R-:W-:Y:S07]  /*3650*/  LDSM.16.M88.4 R52, [R75+0x13000] ;  /* 0x013000004b34783b */ /* 0x000fee0000000200 */
[C---:B-1----:R-:W-:Y:S01]  /*3660*/  HMMA.16816.F32.BF16 R28, R20.reuse, R26, R28 ;  /* 0x0000001a141c723c */ /* 0x042fe2000004181c */
[----:B------:R-:W-:Y:S07]  /*3670*/  LDSM.16.M88.4 R24, [R74+0x6000] ;  /* 0x006000004a18783b */ /* 0x000fee0000000200 */
[----:B------:R-:W-:Y:S01]  /*3680*/  HMMA.16816.F32.BF16 R32, R20, R46, R32 ;  /* 0x0000002e1420723c */ /* 0x000fe20000041820 */
[----:B------:R-:W1:Y:S04]  /*3690*/  LDSM.16.M88.4 R20, [R77+0x4000] ;  /* 0x004000004d14783b */ /* 0x000e680000000200 */
[----:B------:R-:W2:Y:S03]  /*36a0*/  LDSM.16.M88.4 R44, [R76+0x12000] ;  /* 0x012000004c2c783b */ /* 0x000ea60000000200 */
[C---:B---3--:R-:W-:Y:S08]  /*36b0*/  HMMA.16816.F32.BF16 R36, R48.reuse, R58, R36 ;  /* 0x0000003a3024723c */ /* 0x048ff00000041824 */
[----:B------:R-:W-:Y:S01]  /*36c0*/  HMMA.16816.F32.BF16 R40, R48, R66, R40 ;  /* 0x000000423028723c */ /* 0x000fe20000041828 */
[----:B------:R-:W-:Y:S07]  /*36d0*/  LDSM.16.M88.4 R48, [R78+0x6000] ;  /* 0x006000004e30783b */ /* 0x000fee0000000200 */
[C---:B------:R-:W-:Y:S08]  /*36e0*/  HMMA.16816.F32.BF16 R28, R60.reuse, R56, R28 ;  /* 0x000000383c1c723c */ /* 0x040ff0000004181c */
[----:B------:R-:W-:Y:S01]  /*36f0*/  HMMA.16816.F32.BF16 R32, R60, R64, R32 ;  /* 0x000000403c20723c */ /* 0x000fe20000041820 */
[----:B------:R-:W3:Y:S07]  /*3700*/  LDSM.16.M88.4 R60, [R79+0x4000] ;  /* 0x004000004f3c783b */ /* 0x000eee0000000200 */
[C---:B-1----:R-:W-:Y:S08]  /*3710*/  HMMA.16816.F32.BF16 R40, R20.reuse, R52, R40 ;  /* 0x000000341428723c */ /* 0x042ff00000041828 */
[----:B--2---:R-:W-:Y:S01]  /*3720*/  HMMA.16816.F32.BF16 R36, R20, R44, R36 ;  /* 0x0000002c1424723c */ /* 0x004fe20000041824 */
[----:B------:R-:W-:Y:S07]  /*3730*/  LDSM.16.M88.4 R20, [R80+0x6000] ;  /* 0x006000005014783b */ /* 0x000fee0000000200 */
[C---:B------:R-:W-:Y:S01]  /*3740*/  HMMA.16816.F32.BF16 R28, R24.reuse, R58, R28 ;  /* 0x0000003a181c723c */ /* 0x040fe2000004181c */
[----:B------:R-:W-:Y:S07]  /*3750*/  LDSM.16.M88.4 R56, [R81+0x12000] ;  /* 0x012000005138783b */ /* 0x000fee0000000200 */
[----:B------:R-:W-:Y:S01]  /*3760*/  HMMA.16816.F32.BF16 R32, R24, R66, R32 ;  /* 0x000000421820723c */ /* 0x000fe20000041820 */
[----:B------:R-:W1:Y:S04]  /*3770*/  LDSM.16.M88.4 R24, [R82+0x4000] ;  /* 0x004000005218783b */ /* 0x000e680000000200 */
[----:B------:R-:W2:Y:S03]  /*3780*/  LDSM.16.M88.4 R64, [R83+0x13000] ;  /* 0x013000005340783b */ /* 0x000ea60000000200 */
[C---:B---3--:R-:W-:Y:S08]  /*3790*/  HMMA.16816.F32.BF16 R36, R60.reuse, R46, R36 ;  /* 0x0000002e3c24723c */ /* 0x048ff00000041824 */
[----:B------:R-:W-:Y:S01]  /*37a0*/  HMMA.16816.F32.BF16 R40, R60, R54, R40 ;  /* 0x000000363c28723c */ /* 0x000fe20000041828 */
[----:B------:R-:W3:Y:S04]  /*37b0*/  LDSM.16.M88.4 R60, [R85+0x6000] ;  /* 0x00600000553c783b */ /* 0x000ee80000000200 */
[----:B------:R-:W4:Y:S03]  /*37c0*/  LDSM.16.M88.4 R84, [R84+0x6000] ;  /* 0x006000005454783b */ /* 0x000f260000000200 */
[C---:B------:R-:W-:Y:S01]  /*37d0*/  HMMA.16816.F32.BF16 R28, R48.reuse, R44, R28 ;  /* 0x0000002c301c723c */ /* 0x040fe2000004181c */
[----:B------:R-:W-:Y:S07]  /*37e0*/  BAR.SYNC.DEFER_BLOCKING 0x0 ;  /* 0x0000000000007b1d */ /* 0x000fee0000010000 */
[----:B------:R-:W-:Y:S08]  /*37f0*/  HMMA.16816.F32.BF16 R32, R48, R52, R32 ;  /* 0x000000343020723c */ /* 0x000ff00000041820 */
[C---:B-1----:R-:W-:Y:S08]  /*3800*/  HMMA.16816.F32.BF16 R36, R24.reuse, R56, R36 ;  /* 0x000000381824723c */ /* 0x042ff00000041824 */
[----:B--2---:R-:W-:Y:S01]  /*3810*/  HMMA.16816.F32.BF16 R40, R24, R64, R40 ;  /* 0x000000401828723c */ /* 0x004fe20000041828 */
[----:B------:R-:W-:Y:S01]  /*3820*/  @!PT LDS RZ, [RZ] ;  /* 0x00000000fffff984 */ /* 0x000fe20000000800 */
[----:B------:R-:W-:Y:S01]  /*3830*/  @!PT LDS RZ, [RZ] ;  /* 0x00000000fffff984 */ /* 0x000fe20000000800 */
[----:B------:R-:W-:Y:S01]  /*3840*/  @!PT LDS RZ, [RZ] ;  /* 0x00000000fffff984 */ /* 0x000fe20000000800 */
[----:B------:R1:W-:Y:S04]  /*3850*/  LDGSTS.E.BYPASS.128 [R12+0x4000], [R108.64+-0x700], !PT ;  /* 0x040009006c0c7fae */ /* 0x0003e8000f901c44 */
[----:B------:R1:W-:Y:S03]  /*3860*/  LDGSTS.E.BYPASS.128 [R12+0x4800], [R110.64+-0x700], !PT ;  /* 0x048009006e0c7fae */ /* 0x0003e6000f901c44 */
[----:B------:R-:W-:Y:S01]  /*3870*/  HMMA.16816.F32.BF16 R28, R20, R46, R28 ;  /* 0x0000002e141c723c */ /* 0x000fe2000004181c */
[----:B------:R1:W-:Y:S04]  /*3880*/  LDGSTS.E.BYPASS.128 [R12+0x5000], [R88.64+-0x700], !PT ;  /* 0x05000900580c7fae */ /* 0x0003e8000f901c44 */
[----:B------:R1:W-:Y:S03]  /*3890*/  LDGSTS.E.BYPASS.128 [R12+0x5800], [R90.64+-0x700], !PT ;  /* 0x058009005a0c7fae */ /* 0x0003e6000f901c44 */
[C---:B------:R-:W-:Y:S01]  /*38a0*/  HMMA.16816.F32.BF16 R36, R68.reuse, R58, R36 ;  /* 0x0000003a4424723c */ /* 0x040fe20000041824 */
[----:B------:R1:W-:Y:S04]  /*38b0*/  LDGSTS.E.BYPASS.128 [R12+0x6000], [R92.64+-0x700], !PT ;  /* 0x060009005c0c7fae */ /* 0x0003e8000f901c44 */
[----:B------:R1:W-:Y:S03]  /*38c0*/  LDGSTS.E.BYPASS.128 [R12+0x6800], [R94.64+-0x700], !PT ;  /* 0x068009005e0c7fae */ /* 0x0003e6000f901c44 */
[----:B------:R-:W-:Y:S01]  /*38d0*/  HMMA.16816.F32.BF16 R40, R68, R66, R40 ;  /* 0x000000424428723c */ /* 0x000fe20000041828 */
[----:B------:R1:W-:Y:S04]  /*38e0*/  LDGSTS.E.BYPASS.128 [R12+0x7000], [R96.64+-0x700], !PT ;  /* 0x07000900600c7fae */ /* 0x0003e8000f901c44 */
[----:B------:R1:W-:Y:S03]  /*38f0*/  LDGSTS.E.BYPASS.128 [R12+0x7800], [R98.64+-0x700], !PT ;  /* 0x07800900620c7fae */ /* 0x0003e6000f901c44 */
[----:B------:R-:W-:Y:S01]  /*3900*/  HMMA.16816.F32.BF16 R32, R20, R54, R32 ;  /* 0x000000361420723c */ /* 0x000fe20000041820 */
[----:B------:R-:W0:Y:S04]  /*3910*/  LDGDEPBAR ;  /* 0x00000000000079af */ /* 0x000e280000000000 */
[----:B------:R1:W-:Y:S03]  /*3920*/  LDGSTS.E.BYPASS.128 [R12+0x12000], [R100.64+-0x700], !PT ;  /* 0x12000900640c7fae */ /* 0x0003e6000f901c44 */
[----:B------:R-:W-:Y:S01]  /*3930*/  F2FP.BF16.PACK_AB R37, R37, R36 ;  /* 0x000000242525723e */ /* 0x000fe200000010ff */
[----:B------:R1:W-:Y:S01]  /*3940*/  LDGSTS.E.BYPASS.128 [R12+0x12800], [R102.64+-0x700], !PT ;  /* 0x12800900660c7fae */ /* 0x0003e2000f901c44 */
[----:B------:R-:W-:Y:S01]  /*3950*/  F2FP.BF16.PACK_AB R38, R39, R38 ;  /* 0x000000262726723e */ /* 0x000fe200000010ff */
[----:B---3--:R-:W-:Y:S02]  /*3960*/  HMMA.16816.F32.BF16 R28, R60, R56, R28 ;  /* 0x000000383c1c723c */ /* 0x008fe4000004181c */
[----:B------:R1:W-:Y:S03]  /*3970*/  LDGSTS.E.BYPASS.128 [R12+0x13000], [R104.64+-0x700], !PT ;  /* 0x13000900680c7fae */ /* 0x0003e6000f901c44 */
[----:B------:R-:W-:Y:S01]  /*3980*/  F2FP.BF16.PACK_AB R41, R41, R40 ;  /* 0x000000282929723e */ /* 0x000fe200000010ff */
[----:B------:R1:W-:Y:S01]  /*3990*/  LDGSTS.E.BYPASS.128 [R12+0x13800], [R106.64+-0x700], !PT ;  /* 0x138009006a0c7fae */ /* 0x0003e2000f901c44 */
[----:B------:R-:W-:-:S03]  /*39a0*/  F2FP.BF16.PACK_AB R43, R43, R42 ;  /* 0x0000002a2b2b723e */ /* 0x000fc600000010ff */
[----:B------:R-:W0:Y:S03]  /*39b0*/  LDGDEPBAR ;  /* 0x00000000000079af */ /* 0x000e260000000000 */
[----:B------:R-:W-:Y:S01]  /*39c0*/  HMMA.16816.F32.BF16 R32, R60, R64, R32 ;  /* 0x000000403c20723c */ /* 0x000fe20000041820 */
[----:B-1----:R-:W-:-:S05]  /*39d0*/  LOP3.LUT R12, R13, 0x3ffffff8, RZ, 0xc0, !PT ;  /* 0x3ffffff80d0c7812 */ /* 0x002fca00078ec0ff */
[----:B------:R-:W-:-:S05]  /*39e0*/  IMAD.IADD R12, R11, 0x1, R12 ;  /* 0x000000010b0c7824 */ /* 0x000fca00078e020c */
[----:B----4-:R-:W-:Y:S01]  /*39f0*/  HMMA.16816.F32.BF16 R28, R84, R58, R28 ;  /* 0x0000003a541c723c */ /* 0x010fe2000004181c */
[----:B------:R-:W-:Y:S01]  /*3a00*/  IMAD.SHL.U32 R12, R12, 0x2, RZ ;  /* 0x000000020c0c7824 */ /* 0x000fe200078e00ff */
[----:B------:R-:W-:-:S04]  /*3a10*/  DEPBAR.LE SB0, 0x0 ;  /* 0x000080000000791a */ /* 0x000fc80000000000 */
[----:B------:R-:W-:Y:S07]  /*3a20*/  BAR.SYNC.DEFER_BLOCKING 0x0 ;  /* 0x0000000000007b1d */ /* 0x000fee0000010000 */
[----:B------:R-:W-:Y:S11]  /*3a30*/  HMMA.16816.F32.BF16 R32, R84, R66, R32 ;  /* 0x000000425420723c */ /* 0x000ff60000041820 */
[----:B------:R-:W-:-:S02]  /*3a40*/  F2FP.BF16.PACK_AB R29, R29, R28 ;  /* 0x0000001c1d1d723e */ /* 0x000fc400000010ff */
[----:B------:R-:W-:Y:S01]  /*3a50*/  F2FP.BF16.PACK_AB R30, R31, R30 ;  /* 0x0000001e1f1e723e */ /* 0x000fe200000010ff */
[----:B------:R-:W-:Y:S10]  /*3a60*/  STS [R10], R37 ;  /* 0x000000250a007388 */ /* 0x000ff40000000800 */
[----:B------:R-:W-:-:S02]  /*3a70*/  F2FP.BF16.PACK_AB R33, R33, R32 ;  /* 0x000000202121723e */ /* 0x000fc400000010ff */
[----:B------:R-:W-:Y:S01]  /*3a80*/  F2FP.BF16.PACK_AB R35, R35, R34 ;  /* 0x000000222323723e */ /* 0x000fe200000010ff */
[----:B------:R-:W-:Y:S04]  /*3a90*/  STS [R5], R38 ;  /* 0x0000002605007388 */ /* 0x000fe80000000800 */
[----:B------:R-:W-:Y:S04]  /*3aa0*/  STS [R14], R41 ;  /* 0x000000290e007388 */ /* 0x000fe80000000800 */
[----:B------:R-:W-:Y:S04]  /*3ab0*/  STS [R12], R43 ;  /* 0x0000002b0c007388 */ /* 0x000fe80000000800 */
[----:B------:R-:W-:Y:S06]  /*3ac0*/  BAR.SYNC.DEFER_BLOCKING 0x0 ;  /* 0x0000000000007b1d */ /* 0x000fec0000010000 */
[----:B------:R-:W1:Y:S04]  /*3ad0*/  LDS.128 R20, [R15] ;  /* 0x000000000f147984 */ /* 0x000e680000000c00 */
[----:B------:R-:W-:Y:S06]  /*3ae0*/  BAR.SYNC.DEFER_BLOCKING 0x0 ;  /* 0x0000000000007b1d */ /* 0x000fec0000010000 */
[----:B------:R2:W-:Y:S04]  /*3af0*/  STS [R10], R29 ;  /* 0x0000001d0a007388 */ /* 0x0005e80000000800 */
[----:B------:R2:W-:Y:S04]  /*3b00*/  STS [R5], R30 ;  /* 0x0000001e05007388 */ /* 0x0005e80000000800 */
[----:B------:R2:W-:Y:S04]  /*3b10*/  STS [R14], R33 ;  /* 0x000000210e007388 */ /* 0x0005e80000000800 */
[----:B------:R2:W-:Y:S04]  /*3b20*/  STS [R12], R35 ;  /* 0x000000230c007388 */ /* 0x0005e80000000800 */
[----:B------:R-:W-:Y:S06]  /*3b30*/  BAR.SYNC.DEFER_BLOCKING 0x0 ;  /* 0x0000000000007b1d */ /* 0x000fec0000010000 */
[----:B-1----:R2:W-:Y:S01]  /*3b40*/  @P1 STG.E.128 [R2.64], R20 ;  /* 0x0000001402001986 */ /* 0x0025e2000c101d04 */
[----:B------:R-:W-:Y:S05]  /*3b50*/  @!P0 EXIT ;  /* 0x000000000000894d */ /* 0x000fea0003800000 */
[----:B--2---:R-:W1:Y:S01]  /*3b60*/  LDS.128 R12, [R15] ;  /* 0x000000000f0c7984 */ /* 0x004e620000000c00 */
[----:B------:R-:W-:-:S05]  /*3b70*/  IADD3 R3, R19, 0x6000, RZ ;  /* 0x0000600013037810 */ /* 0x000fca0007ffe0ff */
[----:B------:R-:W-:-:S05]  /*3b80*/  IMAD.WIDE R2, R3, R0, c[0x0][0x170] ;  /* 0x00005c0003027625 */ /* 0x000fca00078e0200 */
[----:B-1----:R-:W-:Y:S01]  /*3b90*/  STG.E.128 [R2.64], R12 ;  /* 0x0000000c02007986 */ /* 0x002fe2000c101d04 */
[----:B------:R-:W-:Y:S05]  /*3ba0*/  EXIT ;  /* 0x000000000000794d */ /* 0x000fea0003800000 */
.L_x_0:
[----:B------:R-:W-:-:S00]  /*3bb0*/  BRA `(.L_x_0) ;  /* 0xfffffff000007947 */ /* 0x000fc0000383ffff */
[----:B------:R-:W-:-:S00]  /*3bc0*/  NOP ;  /* 0x0000000000007918 */ /* 0x000fc00000000000 */
        /* <DEDUP_REMOVED lines=11> */
.L_x_1:


//--------------------- .nv.shared.triton_mm      --------------------------
	.section	.nv.shared.triton_mm,"aw",@nobits
	.sectionflags	@""
	.align	16
